	.headerflags	@"EF_CUDA_TEXMODE_UNIFIED EF_CUDA_64BIT_ADDRESS EF_CUDA_SM86 EF_CUDA_VIRTUAL_SM(EF_CUDA_SM86)"
	.elftype	@"ET_EXEC"


//--------------------- .nv.info                  --------------------------
	.section	.nv.info,"",@"SHT_CUDA_INFO"
	.align	4


	//----- nvinfo : EIATTR_REGCOUNT
	.align		4
        /*0000*/ 	.byte	0x04, 0x2f
        /*0002*/ 	.short	(.L_3 - .L_2)
	.align		4
.L_2:
        /*0004*/ 	.word	index@(l2norm_fwd_kernel)
        /*0008*/ 	.word	0x00000047


	//----- nvinfo : EIATTR_MAX_STACK_SIZE
	.align		4
.L_3:
        /*000c*/ 	.byte	0x04, 0x23
        /*000e*/ 	.short	(.L_5 - .L_4)
	.align		4
.L_4:
        /*0010*/ 	.word	index@(l2norm_fwd_kernel)
        /*0014*/ 	.word	0x00000000


	//----- nvinfo : EIATTR_MIN_STACK_SIZE
	.align		4
.L_5:
        /*0018*/ 	.byte	0x04, 0x12
        /*001a*/ 	.short	(.L_7 - .L_6)
	.align		4
.L_6:
        /*001c*/ 	.word	index@(l2norm_fwd_kernel)
        /*0020*/ 	.word	0x00000000


	//----- nvinfo : EIATTR_FRAME_SIZE
	.align		4
.L_7:
        /*0024*/ 	.byte	0x04, 0x11
        /*0026*/ 	.short	(.L_9 - .L_8)
	.align		4
.L_8:
        /*0028*/ 	.word	index@(l2norm_fwd_kernel)
        /*002c*/ 	.word	0x00000000
.L_9:


//--------------------- .nv.info.l2norm_fwd_kernel --------------------------
	.section	.nv.info.l2norm_fwd_kernel,"",@"SHT_CUDA_INFO"
	.align	4


	//----- nvinfo : EIATTR_CUDA_API_VERSION
	.align		4
        /*0000*/ 	.byte	0x04, 0x37
        /*0002*/ 	.short	(.L_11 - .L_10)
.L_10:
        /*0004*/ 	.word	0x0000007b


	//----- nvinfo : EIATTR_SW2861232_WAR
	.align		4
.L_11:
        /*0008*/ 	.byte	0x01, 0x35
	.zero		2


	//----- nvinfo : EIATTR_PARAM_CBANK
	.align		4
        /*000c*/ 	.byte	0x04, 0x0a
        /*000e*/ 	.short	(.L_13 - .L_12)
	.align		4
.L_12:
        /*0010*/ 	.word	index@(.nv.constant0.l2norm_fwd_kernel)
        /*0014*/ 	.short	0x0160
        /*0016*/ 	.short	0x001c


	//----- nvinfo : EIATTR_CBANK_PARAM_SIZE
	.align		4
.L_13:
        /*0018*/ 	.byte	0x03, 0x19
        /*001a*/ 	.short	0x001c


	//----- nvinfo : EIATTR_KPARAM_INFO
	.align		4
        /*001c*/ 	.byte	0x04, 0x17
        /*001e*/ 	.short	(.L_15 - .L_14)
.L_14:
        /*0020*/ 	.word	0x00000000
        /*0024*/ 	.short	0x0003
        /*0026*/ 	.short	0x0018
        /*0028*/ 	.byte	0x00, 0xf0, 0x11, 0x00


	//----- nvinfo : EIATTR_KPARAM_INFO
	.align		4
.L_15:
        /*002c*/ 	.byte	0x04, 0x17
        /*002e*/ 	.short	(.L_17 - .L_16)
.L_16:
        /*0030*/ 	.word	0x00000000
        /*0034*/ 	.short	0x0002
        /*0036*/ 	.short	0x0010
        /*0038*/ 	.byte	0x00, 0xf0, 0x21, 0x00


	//----- nvinfo : EIATTR_KPARAM_INFO
	.align		4
.L_17:
        /*003c*/ 	.byte	0x04, 0x17
        /*003e*/ 	.short	(.L_19 - .L_18)
.L_18:
        /*0040*/ 	.word	0x00000000
        /*0044*/ 	.short	0x0001
        /*0046*/ 	.short	0x0008
        /*0048*/ 	.byte	0x00, 0xf0, 0x21, 0x00


	//----- nvinfo : EIATTR_KPARAM_INFO
	.align		4
.L_19:
        /*004c*/ 	.byte	0x04, 0x17
        /*004e*/ 	.short	(.L_21 - .L_20)
.L_20:
        /*0050*/ 	.word	0x00000000
        /*0054*/ 	.short	0x0000
        /*0056*/ 	.short	0x0000
        /*0058*/ 	.byte	0x00, 0xf0, 0x21, 0x00


	//----- nvinfo : EIATTR_MAXREG_COUNT
	.align		4
.L_21:
        /*005c*/ 	.byte	0x03, 0x1b
        /*005e*/ 	.short	0x00ff


	//----- nvinfo : EIATTR_COOP_GROUP_MASK_REGIDS
	.align		4
        /*0060*/ 	.byte	0x04, 0x29
        /*0062*/ 	.short	(.L_23 - .L_22)


	//   ....[0]....
.L_22:
        /*0064*/ 	.word	0xffffffff


	//   ....[1]....
        /*0068*/ 	.word	0xffffffff


	//   ....[2]....
        /*006c*/ 	.word	0xffffffff


	//   ....[3]....
        /*0070*/ 	.word	0xffffffff


	//   ....[4]....
        /*0074*/ 	.word	0xffffffff


	//   ....[5]....
        /*0078*/ 	.word	0xffffffff


	//   ....[6]....
        /*007c*/ 	.word	0xffffffff


	//   ....[7]....
        /*0080*/ 	.word	0xffffffff


	//   ....[8]....
        /*0084*/ 	.word	0xffffffff


	//   ....[9]....
        /*0088*/ 	.word	0xffffffff


	//   ....[10]....
        /*008c*/ 	.word	0xffffffff


	//   ....[11]....
        /*0090*/ 	.word	0xffffffff


	//   ....[12]....
        /*0094*/ 	.word	0xffffffff


	//   ....[13]....
        /*0098*/ 	.word	0xffffffff


	//   ....[14]....
        /*009c*/ 	.word	0xffffffff


	//   ....[15]....
        /*00a0*/ 	.word	0xffffffff


	//   ....[16]....
        /*00a4*/ 	.word	0xffffffff


	//   ....[17]....
        /*00a8*/ 	.word	0xffffffff


	//   ....[18]....
        /*00ac*/ 	.word	0xffffffff


	//   ....[19]....
        /*00b0*/ 	.word	0xffffffff


	//   ....[20]....
        /*00b4*/ 	.word	0xffffffff


	//   ....[21]....
        /*00b8*/ 	.word	0xffffffff


	//   ....[22]....
        /*00bc*/ 	.word	0xffffffff


	//   ....[23]....
        /*00c0*/ 	.word	0xffffffff


	//   ....[24]....
        /*00c4*/ 	.word	0xffffffff


	//   ....[25]....
        /*00c8*/ 	.word	0xffffffff


	//   ....[26]....
        /*00cc*/ 	.word	0xffffffff


	//   ....[27]....
        /*00d0*/ 	.word	0xffffffff


	//   ....[28]....
        /*00d4*/ 	.word	0xffffffff


	//   ....[29]....
        /*00d8*/ 	.word	0xffffffff


	//   ....[30]....
        /*00dc*/ 	.word	0xffffffff


	//   ....[31]....
        /*00e0*/ 	.word	0xffffffff


	//----- nvinfo : EIATTR_COOP_GROUP_INSTR_OFFSETS
	.align		4
.L_23:
        /*00e4*/ 	.byte	0x04, 0x28
        /*00e6*/ 	.short	(.L_25 - .L_24)


	//   ....[0]....
.L_24:
        /*00e8*/ 	.word	0x000007f0


	//   ....[1]....
        /*00ec*/ 	.word	0x00000810


	//   ....[2]....
        /*00f0*/ 	.word	0x00000830


	//   ....[3]....
        /*00f4*/ 	.word	0x00000850


	//   ....[4]....
        /*00f8*/ 	.word	0x00000b10


	//   ....[5]....
        /*00fc*/ 	.word	0x00000b30


	//   ....[6]....
        /*0100*/ 	.word	0x00000b50


	//   ....[7]....
        /*0104*/ 	.word	0x00000b70


	//   ....[8]....
        /*0108*/ 	.word	0x00000cb0


	//   ....[9]....
        /*010c*/ 	.word	0x00000cd0


	//   ....[10]....
        /*0110*/ 	.word	0x00000cf0


	//   ....[11]....
        /*0114*/ 	.word	0x00000d20


	//   ....[12]....
        /*0118*/ 	.word	0x00001040


	//   ....[13]....
        /*011c*/ 	.word	0x000011e0


	//   ....[14]....
        /*0120*/ 	.word	0x00001280


	//   ....[15]....
        /*0124*/ 	.word	0x00001340


	//   ....[16]....
        /*0128*/ 	.word	0x000013c0


	//   ....[17]....
        /*012c*/ 	.word	0x000013e0


	//   ....[18]....
        /*0130*/ 	.word	0x00001400


	//   ....[19]....
        /*0134*/ 	.word	0x00001470


	//   ....[20]....
        /*0138*/ 	.word	0x00001550


	//   ....[21]....
        /*013c*/ 	.word	0x00001560


	//   ....[22]....
        /*0140*/ 	.word	0x00001580


	//   ....[23]....
        /*0144*/ 	.word	0x000015a0


	//   ....[24]....
        /*0148*/ 	.word	0x000015c0


	//   ....[25]....
        /*014c*/ 	.word	0x000015f0


	//   ....[26]....
        /*0150*/ 	.word	0x00001610


	//   ....[27]....
        /*0154*/ 	.word	0x00001680


	//   ....[28]....
        /*0158*/ 	.word	0x000019d0


	//   ....[29]....
        /*015c*/ 	.word	0x000019f0


	//   ....[30]....
        /*0160*/ 	.word	0x00001a10


	//   ....[31]....
        /*0164*/ 	.word	0x00001a30


	//----- nvinfo : EIATTR_EXIT_INSTR_OFFSETS
	.align		4
.L_25:
        /*0168*/ 	.byte	0x04, 0x1c
        /*016a*/ 	.short	(.L_27 - .L_26)


	//   ....[0]....
.L_26:
        /*016c*/ 	.word	0x00002090


	//   ....[1]....
        /*0170*/ 	.word	0x000020f0


	//----- nvinfo : EIATTR_MAX_THREADS
	.align		4
.L_27:
        /*0174*/ 	.byte	0x04, 0x05
        /*0176*/ 	.short	(.L_29 - .L_28)
.L_28:
        /*0178*/ 	.word	0x00000040
        /*017c*/ 	.word	0x00000001
        /*0180*/ 	.word	0x00000001
.L_29:


//--------------------- .nv.rel.action            --------------------------
	.section	.nv.rel.action,"",@"SHT_CUDA_RELOCINFO"
	.align	8
	.sectionentsize	8
        /*0000*/ 	.byte	0x73, 0x00, 0x00, 0x00, 0x00, 0x00, 0x00, 0x00, 0x00, 0x00, 0x00, 0x11, 0x25, 0x00, 0x05, 0x36


//--------------------- .nv.constant0.l2norm_fwd_kernel --------------------------
	.section	.nv.constant0.l2norm_fwd_kernel,"a",@progbits
	.align	4
.nv.constant0.l2norm_fwd_kernel:
	.zero		380


//--------------------- .text.l2norm_fwd_kernel   --------------------------
	.section	.text.l2norm_fwd_kernel,"ax",@progbits
	.sectionflags	@"SHF_BARRIERS=1"
	.sectioninfo	@"SHI_REGISTERS=71"
	.align	128
        .global         l2norm_fwd_kernel
        .type           l2norm_fwd_kernel,@function
        .size           l2norm_fwd_kernel,(.L_x_1 - l2norm_fwd_kernel)
        .other          l2norm_fwd_kernel,@"STO_CUDA_ENTRY STV_DEFAULT"
l2norm_fwd_kernel:
.text.l2norm_fwd_kernel:
[----:B------:R-:W-:-:S02]  /*0000*/  MOV R1, c[0x0][0x28] ;  /* 0x00000a0000017a02 */ /* 0x000fc40000000f00 */
[----:B------:R-:W0:Y:S01]  /*0010*/  S2R R0, SR_TID.X ;  /* 0x0000000000007919 */ /* 0x000e220000002100 */
[----:B------:R-:W-:Y:S01]  /*0020*/  CS2R R40, SRZ ;  /* 0x0000000000287805 */ /* 0x000fe2000001ff00 */
[----:B------:R-:W-:Y:S01]  /*0030*/  CS2R R42, SRZ ;  /* 0x00000000002a7805 */ /* 0x000fe2000001ff00 */
[----:B------:R-:W-:Y:S01]  /*0040*/  ULDC.64 UR4, c[0x0][0x118] ;  /* 0x0000460000047ab9 */ /* 0x000fe20000000a00 */
[----:B------:R-:W1:Y:S01]  /*0050*/  S2R R5, SR_CTAID.X ;  /* 0x0000000000057919 */ /* 0x000e620000002500 */
[----:B0-----:R-:W-:Y:S02]  /*0060*/  SHF.R.U32.HI R4, RZ, 0x4, R0 ;  /* 0x00000004ff047819 */ /* 0x001fe40000011600 */
[----:B------:R-:W-:Y:S02]  /*0070*/  SHF.L.U32 R2, R0, 0x3, RZ ;  /* 0x0000000300027819 */ /* 0x000fe400000006ff */
[----:B-1----:R-:W-:Y:S02]  /*0080*/  SHF.L.U32 R5, R5, 0x5, RZ ;  /* 0x0000000505057819 */ /* 0x002fe400000006ff */
[----:B------:R-:W-:-:S02]  /*0090*/  SGXT.U32 R4, R4, 0x2 ;  /* 0x000000020404781a */ /* 0x000fc40000000000 */
[----:B------:R-:W-:Y:S02]  /*00a0*/  LOP3.LUT R12, R2, 0x78, RZ, 0xc0, !PT ;  /* 0x00000078020c7812 */ /* 0x000fe400078ec0ff */
[----:B------:R-:W-:Y:S02]  /*00b0*/  LOP3.LUT R7, R5, R4, RZ, 0xfc, !PT ;  /* 0x0000000405077212 */ /* 0x000fe400078efcff */
[----:B------:R-:W-:Y:S01]  /*00c0*/  SHF.R.S32.HI R2, RZ, 0x1f, R5 ;  /* 0x0000001fff027819 */ /* 0x000fe20000011405 */
[----:B------:R-:W-:Y:S01]  /*00d0*/  IMAD.WIDE.U32 R12, R12, 0x2, RZ ;  /* 0x000000020c0c7825 */ /* 0x000fe200078e00ff */
[C---:B------:R-:W-:Y:S02]  /*00e0*/  SHF.L.U32 R3, R7.reuse, 0x8, RZ ;  /* 0x0000000807037819 */ /* 0x040fe400000006ff */
[C---:B------:R-:W-:Y:S02]  /*00f0*/  ISETP.GE.U32.AND P5, PT, R7.reuse, 0x1230, PT ;  /* 0x000012300700780c */ /* 0x040fe40003fa6070 */
[----:B------:R-:W-:-:S02]  /*0100*/  SHF.L.U64.HI R7, R7, 0x8, R2 ;  /* 0x0000000807077819 */ /* 0x000fc40000010202 */
[----:B------:R-:W-:Y:S02]  /*0110*/  LOP3.LUT R50, R3, R12, RZ, 0xfc, !PT ;  /* 0x0000000c03327212 */ /* 0x000fe400078efcff */
[----:B------:R-:W-:Y:S02]  /*0120*/  ISETP.GE.U32.AND.EX P5, PT, R2, RZ, PT, P5 ;  /* 0x000000ff0200720c */ /* 0x000fe40003fa6150 */
[----:B------:R-:W-:Y:S02]  /*0130*/  LOP3.LUT R14, R7, R13, RZ, 0xfc, !PT ;  /* 0x0000000d070e7212 */ /* 0x000fe400078efcff */
[----:B------:R-:W-:-:S04]  /*0140*/  IADD3 R6, P0, R50, c[0x0][0x160], RZ ;  /* 0x0000580032067a10 */ /* 0x000fc80007f1e0ff */
[----:B------:R-:W-:-:S05]  /*0150*/  IADD3.X R7, R14, c[0x0][0x164], RZ, P0, !PT ;  /* 0x000059000e077a10 */ /* 0x000fca00007fe4ff */
[----:B------:R0:W2:Y:S01]  /*0160*/  @!P5 LDG.E.128 R40, [R6.64] ;  /* 0x000000040628d981 */ /* 0x0000a2000c1e1d00 */
[C-C-:B------:R-:W-:Y:S01]  /*0170*/  LOP3.LUT R53, R5.reuse, 0x4, R4.reuse, 0xfe, !PT ;  /* 0x0000000405357812 */ /* 0x140fe200078efe04 */
[----:B------:R-:W-:Y:S01]  /*0180*/  CS2R R24, SRZ ;  /* 0x0000000000187805 */ /* 0x000fe2000001ff00 */
[----:B------:R-:W-:Y:S01]  /*0190*/  CS2R R26, SRZ ;  /* 0x00000000001a7805 */ /* 0x000fe2000001ff00 */
[----:B------:R-:W-:Y:S02]  /*01a0*/  LOP3.LUT R45, R5, 0x8, R4, 0xfe, !PT ;  /* 0x00000008052d7812 */ /* 0x000fe400078efe04 */
[C---:B------:R-:W-:Y:S02]  /*01b0*/  SHF.L.U32 R59, R53.reuse, 0x8, RZ ;  /* 0x00000008353b7819 */ /* 0x040fe400000006ff */
[C---:B------:R-:W-:Y:S02]  /*01c0*/  ISETP.GE.U32.AND P0, PT, R53.reuse, 0x1230, PT ;  /* 0x000012303500780c */ /* 0x040fe40003f06070 */
[----:B------:R-:W-:-:S02]  /*01d0*/  SHF.L.U64.HI R53, R53, 0x8, R2 ;  /* 0x0000000835357819 */ /* 0x000fc40000010202 */
[----:B------:R-:W-:Y:S02]  /*01e0*/  LOP3.LUT R59, R59, R12, RZ, 0xfc, !PT ;  /* 0x0000000c3b3b7212 */ /* 0x000fe400078efcff */
[----:B------:R-:W-:Y:S02]  /*01f0*/  ISETP.GE.U32.AND.EX P1, PT, R2, RZ, PT, P0 ;  /* 0x000000ff0200720c */ /* 0x000fe40003f26100 */
[----:B------:R-:W-:Y:S02]  /*0200*/  LOP3.LUT R53, R53, R13, RZ, 0xfc, !PT ;  /* 0x0000000d35357212 */ /* 0x000fe400078efcff */
[----:B------:R-:W-:Y:S02]  /*0210*/  IADD3 R8, P0, R59, c[0x0][0x160], RZ ;  /* 0x000058003b087a10 */ /* 0x000fe40007f1e0ff */
[----:B------:R-:W-:Y:S02]  /*0220*/  LOP3.LUT R35, R5, 0x10, R4, 0xfe, !PT ;  /* 0x0000001005237812 */ /* 0x000fe400078efe04 */
[----:B------:R-:W-:-:S02]  /*0230*/  IADD3.X R9, R53, c[0x0][0x164], RZ, P0, !PT ;  /* 0x0000590035097a10 */ /* 0x000fc400007fe4ff */
[----:B------:R-:W-:Y:S02]  /*0240*/  SHF.L.U32 R47, R45, 0x8, RZ ;  /* 0x000000082d2f7819 */ /* 0x000fe400000006ff */
[C-C-:B------:R-:W-:Y:S01]  /*0250*/  LOP3.LUT R33, R5.reuse, 0x14, R4.reuse, 0xfe, !PT ;  /* 0x0000001405217812 */ /* 0x140fe200078efe04 */
[----:B------:R1:W3:Y:S01]  /*0260*/  @!P1 LDG.E.128 R24, [R8.64] ;  /* 0x0000000408189981 */ /* 0x0002e2000c1e1d00 */
[--C-:B------:R-:W-:Y:S02]  /*0270*/  LOP3.LUT R63, R5, 0x1c, R4.reuse, 0xfe, !PT ;  /* 0x0000001c053f7812 */ /* 0x100fe400078efe04 */
[----:B------:R-:W-:Y:S02]  /*0280*/  ISETP.GE.U32.AND P0, PT, R45, 0x1230, PT ;  /* 0x000012302d00780c */ /* 0x000fe40003f06070 */
[----:B------:R-:W-:Y:S02]  /*0290*/  LOP3.LUT R29, R5, 0xc, R4, 0xfe, !PT ;  /* 0x0000000c051d7812 */ /* 0x000fe400078efe04 */
[----:B------:R-:W-:-:S02]  /*02a0*/  SHF.L.U64.HI R45, R45, 0x8, R2 ;  /* 0x000000082d2d7819 */ /* 0x000fc40000010202 */
[----:B------:R-:W-:Y:S02]  /*02b0*/  P2R R58, PR, RZ, 0x2 ;  /* 0x00000002ff3a7803 */ /* 0x000fe40000000000 */
[----:B-1----:R-:W-:Y:S02]  /*02c0*/  SHF.L.U32 R9, R35, 0x8, RZ ;  /* 0x0000000823097819 */ /* 0x002fe400000006ff */
[-C--:B------:R-:W-:Y:S02]  /*02d0*/  LOP3.LUT R47, R47, R12.reuse, RZ, 0xfc, !PT ;  /* 0x0000000c2f2f7212 */ /* 0x080fe400078efcff */
[----:B------:R-:W-:Y:S02]  /*02e0*/  SHF.L.U64.HI R23, R35, 0x8, R2 ;  /* 0x0000000823177819 */ /* 0x000fe40000010202 */
[----:B------:R-:W-:Y:S02]  /*02f0*/  SHF.L.U32 R19, R33, 0x8, RZ ;  /* 0x0000000821137819 */ /* 0x000fe400000006ff */
[----:B------:R-:W-:-:S02]  /*0300*/  LOP3.LUT R8, R9, R12, RZ, 0xfc, !PT ;  /* 0x0000000c09087212 */ /* 0x000fc400078efcff */
[----:B------:R-:W-:Y:S02]  /*0310*/  SHF.L.U32 R3, R63, 0x8, RZ ;  /* 0x000000083f037819 */ /* 0x000fe400000006ff */
[----:B------:R-:W-:Y:S02]  /*0320*/  SHF.L.U32 R11, R29, 0x8, RZ ;  /* 0x000000081d0b7819 */ /* 0x000fe400000006ff */
[----:B------:R-:W-:Y:S02]  /*0330*/  LOP3.LUT R45, R45, R13, RZ, 0xfc, !PT ;  /* 0x0000000d2d2d7212 */ /* 0x000fe400078efcff */
[----:B------:R-:W-:Y:S02]  /*0340*/  IADD3 R22, P1, R47, c[0x0][0x160], RZ ;  /* 0x000058002f167a10 */ /* 0x000fe40007f3e0ff */
[----:B------:R-:W-:Y:S02]  /*0350*/  LOP3.LUT R31, R5, 0x18, R4, 0xfe, !PT ;  /* 0x00000018051f7812 */ /* 0x000fe400078efe04 */
[----:B------:R-:W-:-:S02]  /*0360*/  SHF.L.U64.HI R21, R33, 0x8, R2 ;  /* 0x0000000821157819 */ /* 0x000fc40000010202 */
[----:B------:R-:W-:Y:S02]  /*0370*/  LOP3.LUT R9, R23, R13, RZ, 0xfc, !PT ;  /* 0x0000000d17097212 */ /* 0x000fe400078efcff */
[-C--:B------:R-:W-:Y:S02]  /*0380*/  LOP3.LUT R46, R19, R12.reuse, RZ, 0xfc, !PT ;  /* 0x0000000c132e7212 */ /* 0x080fe400078efcff */
[----:B------:R-:W-:Y:S02]  /*0390*/  IADD3 R18, P2, R8, c[0x0][0x160], RZ ;  /* 0x0000580008127a10 */ /* 0x000fe40007f5e0ff */
[----:B0-----:R-:W-:Y:S02]  /*03a0*/  SHF.L.U64.HI R7, R63, 0x8, R2 ;  /* 0x000000083f077819 */ /* 0x001fe40000010202 */
[----:B------:R-:W-:Y:S02]  /*03b0*/  LOP3.LUT R3, R3, R12, RZ, 0xfc, !PT ;  /* 0x0000000c03037212 */ /* 0x000fe400078efcff */
[----:B------:R-:W-:-:S02]  /*03c0*/  ISETP.GE.U32.AND P4, PT, R29, 0x1230, PT ;  /* 0x000012301d00780c */ /* 0x000fc40003f86070 */
[----:B------:R-:W-:Y:S02]  /*03d0*/  SHF.L.U64.HI R29, R29, 0x8, R2 ;  /* 0x000000081d1d7819 */ /* 0x000fe40000010202 */
[----:B------:R-:W-:Y:S02]  /*03e0*/  LOP3.LUT R11, R11, R12, RZ, 0xfc, !PT ;  /* 0x0000000c0b0b7212 */ /* 0x000fe400078efcff */
[----:B------:R-:W-:Y:S02]  /*03f0*/  IADD3.X R23, R45, c[0x0][0x164], RZ, P1, !PT ;  /* 0x000059002d177a10 */ /* 0x000fe40000ffe4ff */
[----:B------:R-:W-:Y:S02]  /*0400*/  SHF.L.U32 R15, R31, 0x8, RZ ;  /* 0x000000081f0f7819 */ /* 0x000fe400000006ff */
[----:B------:R-:W-:Y:S02]  /*0410*/  LOP3.LUT R10, R21, R13, RZ, 0xfc, !PT ;  /* 0x0000000d150a7212 */ /* 0x000fe400078efcff */
[----:B------:R-:W-:-:S02]  /*0420*/  IADD3 R54, P1, R46, c[0x0][0x160], RZ ;  /* 0x000058002e367a10 */ /* 0x000fc40007f3e0ff */
[----:B------:R-:W-:Y:S02]  /*0430*/  IADD3.X R19, R9, c[0x0][0x164], RZ, P2, !PT ;  /* 0x0000590009137a10 */ /* 0x000fe400017fe4ff */
[-C--:B------:R-:W-:Y:S02]  /*0440*/  LOP3.LUT R7, R7, R13.reuse, RZ, 0xfc, !PT ;  /* 0x0000000d07077212 */ /* 0x080fe400078efcff */
[----:B------:R-:W-:Y:S02]  /*0450*/  IADD3 R48, P2, R3, c[0x0][0x160], RZ ;  /* 0x0000580003307a10 */ /* 0x000fe40007f5e0ff */
[----:B------:R-:W-:Y:S02]  /*0460*/  SHF.L.U64.HI R17, R31, 0x8, R2 ;  /* 0x000000081f117819 */ /* 0x000fe40000010202 */
[----:B------:R-:W-:Y:S02]  /*0470*/  LOP3.LUT R44, R29, R13, RZ, 0xfc, !PT ;  /* 0x0000000d1d2c7212 */ /* 0x000fe400078efcff */
[----:B------:R-:W-:-:S02]  /*0480*/  IADD3 R16, P3, R11, c[0x0][0x160], RZ ;  /* 0x000058000b107a10 */ /* 0x000fc40007f7e0ff */
[----:B------:R-:W-:Y:S02]  /*0490*/  LOP3.LUT R4, R15, R12, RZ, 0xfc, !PT ;  /* 0x0000000c0f047212 */ /* 0x000fe400078efcff */
[----:B------:R-:W-:Y:S02]  /*04a0*/  IADD3.X R55, R10, c[0x0][0x164], RZ, P1, !PT ;  /* 0x000059000a377a10 */ /* 0x000fe40000ffe4ff */
[----:B------:R-:W-:Y:S02]  /*04b0*/  IADD3 R50, P1, R50, c[0x0][0x168], RZ ;  /* 0x00005a0032327a10 */ /* 0x000fe40007f3e0ff */
[----:B------:R-:W-:Y:S02]  /*04c0*/  IADD3.X R49, R7, c[0x0][0x164], RZ, P2, !PT ;  /* 0x0000590007317a10 */ /* 0x000fe400017fe4ff */
[----:B------:R-:W-:Y:S02]  /*04d0*/  P2R R61, PR, RZ, 0x20 ;  /* 0x00000020ff3d7803 */ /* 0x000fe40000000000 */
[----:B------:R-:W-:-:S02]  /*04e0*/  LOP3.LUT R6, R17, R13, RZ, 0xfc, !PT ;  /* 0x0000000d11067212 */ /* 0x000fc400078efcff */
[----:B------:R-:W-:Y:S02]  /*04f0*/  ISETP.GE.U32.AND P2, PT, R33, 0x1230, PT ;  /* 0x000012302100780c */ /* 0x000fe40003f46070 */
[----:B------:R-:W-:Y:S02]  /*0500*/  IADD3.X R17, R44, c[0x0][0x164], RZ, P3, !PT ;  /* 0x000059002c117a10 */ /* 0x000fe40001ffe4ff */
[----:B------:R-:W-:Y:S02]  /*0510*/  ISETP.GE.U32.AND.EX P5, PT, R2, RZ, PT, P0 ;  /* 0x000000ff0200720c */ /* 0x000fe40003fa6100 */
[----:B------:R-:W-:Y:S02]  /*0520*/  IADD3 R56, P3, R4, c[0x0][0x160], RZ ;  /* 0x0000580004387a10 */ /* 0x000fe40007f7e0ff */
[----:B------:R-:W-:Y:S02]  /*0530*/  IADD3.X R51, R14, c[0x0][0x16c], RZ, P1, !PT ;  /* 0x00005b000e337a10 */ /* 0x000fe40000ffe4ff */
[----:B------:R-:W-:-:S02]  /*0540*/  ISETP.GE.U32.AND P1, PT, R31, 0x1230, PT ;  /* 0x000012301f00780c */ /* 0x000fc40003f26070 */
[----:B------:R-:W-:Y:S02]  /*0550*/  ISETP.GE.U32.AND.EX P2, PT, R2, RZ, PT, P2 ;  /* 0x000000ff0200720c */ /* 0x000fe40003f46120 */
[----:B------:R-:W-:Y:S01]  /*0560*/  IADD3.X R57, R6, c[0x0][0x164], RZ, P3, !PT ;  /* 0x0000590006397a10 */ /* 0x000fe20001ffe4ff */
[----:B------:R-:W-:Y:S01]  /*0570*/  CS2R R32, SRZ ;  /* 0x0000000000207805 */ /* 0x000fe2000001ff00 */
[----:B------:R-:W-:Y:S02]  /*0580*/  ISETP.GE.U32.AND P3, PT, R35, 0x1230, PT ;  /* 0x000012302300780c */ /* 0x000fe40003f66070 */
[----:B------:R-:W-:Y:S01]  /*0590*/  CS2R R34, SRZ ;  /* 0x0000000000227805 */ /* 0x000fe2000001ff00 */
[C---:B------:R-:W-:Y:S01]  /*05a0*/  ISETP.GE.U32.AND.EX P1, PT, R2.reuse, RZ, PT, P1 ;  /* 0x000000ff0200720c */ /* 0x040fe20003f26110 */
[----:B------:R-:W-:Y:S01]  /*05b0*/  CS2R R36, SRZ ;  /* 0x0000000000247805 */ /* 0x000fe2000001ff00 */
[----:B------:R-:W-:Y:S01]  /*05c0*/  ISETP.GE.U32.AND P0, PT, R63, 0x1230, PT ;  /* 0x000012303f00780c */ /* 0x000fe20003f06070 */
[----:B------:R-:W-:Y:S01]  /*05d0*/  CS2R R38, SRZ ;  /* 0x0000000000267805 */ /* 0x000fe2000001ff00 */
[----:B------:R-:W-:Y:S01]  /*05e0*/  CS2R R20, SRZ ;  /* 0x0000000000147805 */ /* 0x000fe2000001ff00 */
[----:B------:R0:W4:Y:S04]  /*05f0*/  @!P5 LDG.E.128 R32, [R22.64] ;  /* 0x000000041620d981 */ /* 0x000128000c1e1d00 */
[----:B------:R1:W5:Y:S01]  /*0600*/  @!P2 LDG.E.128 R36, [R54.64] ;  /* 0x000000043624a981 */ /* 0x000362000c1e1d00 */
[----:B0-----:R-:W-:Y:S01]  /*0610*/  CS2R R22, SRZ ;  /* 0x0000000000167805 */ /* 0x001fe2000001ff00 */
[----:B------:R-:W-:-:S02]  /*0620*/  ISETP.GE.U32.AND.EX P4, PT, R2, RZ, PT, P4 ;  /* 0x000000ff0200720c */ /* 0x000fc40003f86140 */
[----:B------:R-:W-:-:S03]  /*0630*/  ISETP.GE.U32.AND.EX P3, PT, R2, RZ, PT, P3 ;  /* 0x000000ff0200720c */ /* 0x000fc60003f66130 */
[----:B------:R0:W3:Y:S01]  /*0640*/  @!P1 LDG.E.128 R20, [R56.64] ;  /* 0x0000000438149981 */ /* 0x0000e2000c1e1d00 */
[----:B------:R-:W-:Y:S01]  /*0650*/  CS2R R28, SRZ ;  /* 0x00000000001c7805 */ /* 0x000fe2000001ff00 */
[----:B------:R-:W-:Y:S01]  /*0660*/  CS2R R30, SRZ ;  /* 0x00000000001e7805 */ /* 0x000fe2000001ff00 */
[----:B------:R-:W-:Y:S01]  /*0670*/  CS2R R12, SRZ ;  /* 0x00000000000c7805 */ /* 0x000fe2000001ff00 */
[----:B------:R-:W-:Y:S01]  /*0680*/  CS2R R14, SRZ ;  /* 0x00000000000e7805 */ /* 0x000fe2000001ff00 */
[----:B------:R-:W-:-:S03]  /*0690*/  ISETP.GE.U32.AND.EX P0, PT, R2, RZ, PT, P0 ;  /* 0x000000ff0200720c */ /* 0x000fc60003f06100 */
[----:B------:R0:W3:Y:S04]  /*06a0*/  @!P4 LDG.E.128 R28, [R16.64] ;  /* 0x00000004101cc981 */ /* 0x0000e8000c1e1d00 */
[----:B------:R1:W3:Y:S01]  /*06b0*/  @!P3 LDG.E.128 R12, [R18.64] ;  /* 0x00000004120cb981 */ /* 0x0002e2000c1e1d00 */
[----:B0-----:R-:W-:Y:S01]  /*06c0*/  CS2R R16, SRZ ;  /* 0x0000000000107805 */ /* 0x001fe2000001ff00 */
[----:B-1----:R-:W-:-:S06]  /*06d0*/  CS2R R18, SRZ ;  /* 0x0000000000127805 */ /* 0x002fcc000001ff00 */
[----:B------:R0:W3:Y:S01]  /*06e0*/  @!P0 LDG.E.128 R16, [R48.64] ;  /* 0x0000000430108981 */ /* 0x0000e2000c1e1d00 */
[--C-:B--2---:R-:W-:Y:S02]  /*06f0*/  HADD2.F32 R60, -RZ, R40.reuse.H1_H1 ;  /* 0x30000028ff3c7230 */ /* 0x104fe40000004100 */
[----:B------:R-:W-:-:S03]  /*0700*/  HADD2.F32 R40, -RZ, R40.H0_H0 ;  /* 0x20000028ff287230 */ /* 0x000fc60000004100 */
[----:B------:R-:W-:Y:S01]  /*0710*/  FMUL R63, R60, R60 ;  /* 0x0000003c3c3f7220 */ /* 0x000fe20000400000 */
[----:B------:R-:W-:-:S03]  /*0720*/  HADD2.F32 R62, -RZ, R41.H0_H0 ;  /* 0x20000029ff3e7230 */ /* 0x000fc60000004100 */
[----:B------:R-:W-:Y:S01]  /*0730*/  FFMA R63, R40, R40, R63 ;  /* 0x00000028283f7223 */ /* 0x000fe2000000003f */
[----:B------:R-:W-:-:S03]  /*0740*/  HADD2.F32 R54, -RZ, R41.H1_H1 ;  /* 0x30000029ff367230 */ /* 0x000fc60000004100 */
[----:B------:R-:W-:Y:S01]  /*0750*/  FFMA R63, R62, R62, R63 ;  /* 0x0000003e3e3f7223 */ /* 0x000fe2000000003f */
[----:B------:R-:W-:-:S03]  /*0760*/  HADD2.F32 R56, -RZ, R42.H0_H0 ;  /* 0x2000002aff387230 */ /* 0x000fc60000004100 */
[----:B------:R-:W-:Y:S01]  /*0770*/  FFMA R63, R54, R54, R63 ;  /* 0x00000036363f7223 */ /* 0x000fe2000000003f */
[----:B------:R-:W-:-:S03]  /*0780*/  HADD2.F32 R42, -RZ, R42.H1_H1 ;  /* 0x3000002aff2a7230 */ /* 0x000fc60000004100 */
[----:B------:R-:W-:Y:S01]  /*0790*/  FFMA R63, R56, R56, R63 ;  /* 0x00000038383f7223 */ /* 0x000fe2000000003f */
[----:B------:R-:W-:-:S03]  /*07a0*/  HADD2.F32 R64, -RZ, R43.H0_H0 ;  /* 0x2000002bff407230 */ /* 0x000fc60000004100 */
[----:B------:R-:W-:Y:S01]  /*07b0*/  FFMA R63, R42, R42, R63 ;  /* 0x0000002a2a3f7223 */ /* 0x000fe2000000003f */
[----:B------:R-:W-:-:S03]  /*07c0*/  HADD2.F32 R66, -RZ, R43.H1_H1 ;  /* 0x3000002bff427230 */ /* 0x000fc60000004100 */
[----:B------:R-:W-:-:S04]  /*07d0*/  FFMA R63, R64, R64, R63 ;  /* 0x00000040403f7223 */ /* 0x000fc8000000003f */
[----:B------:R-:W-:-:S05]  /*07e0*/  FFMA R63, R66, R66, R63 ;  /* 0x00000042423f7223 */ /* 0x000fca000000003f */
[----:B0-----:R-:W0:Y:S02]  /*07f0*/  SHFL.BFLY PT, R48, R63, 0x8, 0x1f ;  /* 0x0d001f003f307f89 */ /* 0x001e2400000e0000 */
[----:B0-----:R-:W-:-:S05]  /*0800*/  FADD R41, R63, R48 ;  /* 0x000000303f297221 */ /* 0x001fca0000000000 */
[----:B------:R-:W0:Y:S02]  /*0810*/  SHFL.BFLY PT, R48, R41, 0x4, 0x1f ;  /* 0x0c801f0029307f89 */ /* 0x000e2400000e0000 */
[----:B0-----:R-:W-:-:S05]  /*0820*/  FADD R43, R41, R48 ;  /* 0x00000030292b7221 */ /* 0x001fca0000000000 */
[----:B------:R-:W0:Y:S02]  /*0830*/  SHFL.BFLY PT, R48, R43, 0x2, 0x1f ;  /* 0x0c401f002b307f89 */ /* 0x000e2400000e0000 */
[----:B0-----:R-:W-:-:S05]  /*0840*/  FADD R49, R43, R48 ;  /* 0x000000302b317221 */ /* 0x001fca0000000000 */
[----:B------:R-:W0:Y:S01]  /*0850*/  SHFL.BFLY PT, R48, R49, 0x1, 0x1f ;  /* 0x0c201f0031307f89 */ /* 0x000e2200000e0000 */
[----:B------:R-:W-:Y:S01]  /*0860*/  P2R R52, PR, RZ, 0x20 ;  /* 0x00000020ff347803 */ /* 0x000fe20000000000 */
[----:B0-----:R-:W-:-:S04]  /*0870*/  FADD R48, R49, R48 ;  /* 0x0000003031307221 */ /* 0x001fc80000000000 */
[----:B------:R-:W-:-:S04]  /*0880*/  FADD R55, R48, c[0x0][0x178] ;  /* 0x00005e0030377621 */ /* 0x000fc80000000000 */
[----:B------:R-:W0:Y:S02]  /*0890*/  MUFU.SQRT R57, R55 ;  /* 0x0000003700397308 */ /* 0x000e240000002000 */
[C---:B0-----:R-:W-:Y:S02]  /*08a0*/  FSETP.GT.AND P5, PT, R57.reuse, 8.50705917302346158658e+37, PT ;  /* 0x7e8000003900780b */ /* 0x041fe40003fa4000 */
[----:B------:R-:W-:-:S11]  /*08b0*/  FSETP.GEU.AND P6, PT, R57, 1.175494350822287508e-38, PT ;  /* 0x008000003900780b */ /* 0x000fd60003fce000 */
[----:B------:R-:W-:-:S04]  /*08c0*/  @P5 FMUL R57, R57, 0.25 ;  /* 0x3e80000039395820 */ /* 0x000fc80000400000 */
[----:B------:R-:W-:Y:S01]  /*08d0*/  @!P6 FMUL R57, R57, 16777216 ;  /* 0x4b8000003939e820 */ /* 0x000fe20000400000 */
[----:B------:R-:W-:-:S03]  /*08e0*/  MOV R48, 0x3e800000 ;  /* 0x3e80000000307802 */ /* 0x000fc60000000f00 */
[----:B------:R-:W0:Y:S01]  /*08f0*/  MUFU.RCP R49, R57 ;  /* 0x0000003900317308 */ /* 0x000e220000001000 */
[----:B------:R-:W-:-:S05]  /*0900*/  FSEL R68, R48, 1, P5 ;  /* 0x3f80000030447808 */ /* 0x000fca0002800000 */
[----:B------:R-:W-:-:S04]  /*0910*/  @!P6 FMUL R68, R68, 16777216 ;  /* 0x4b8000004444e820 */ /* 0x000fc80000400000 */
[----:B0-----:R-:W-:-:S04]  /*0920*/  FMUL R49, R49, R68 ;  /* 0x0000004431317220 */ /* 0x001fc80000400000 */
[-C--:B------:R-:W-:Y:S01]  /*0930*/  FMUL R56, R56, R49.reuse ;  /* 0x0000003138387220 */ /* 0x080fe20000400000 */
[-C--:B------:R-:W-:Y:S01]  /*0940*/  FMUL R43, R42, R49.reuse ;  /* 0x000000312a2b7220 */ /* 0x080fe20000400000 */
[-C--:B------:R-:W-:Y:S01]  /*0950*/  FMUL R64, R64, R49.reuse ;  /* 0x0000003140407220 */ /* 0x080fe20000400000 */
[----:B------:R-:W-:-:S03]  /*0960*/  FMUL R55, R66, R49 ;  /* 0x0000003142377220 */ /* 0x000fc60000400000 */
[----:B------:R-:W-:Y:S02]  /*0970*/  F2FP.PACK_AB R42, R43, R56 ;  /* 0x000000382b2a723e */ /* 0x000fe400000000ff */
[----:B------:R-:W-:Y:S01]  /*0980*/  F2FP.PACK_AB R43, R55, R64 ;  /* 0x00000040372b723e */ /* 0x000fe200000000ff */
[--C-:B---3--:R-:W-:Y:S01]  /*0990*/  HADD2.F32 R55, -RZ, R24.reuse.H1_H1 ;  /* 0x30000018ff377230 */ /* 0x108fe20000004100 */
[----:B------:R-:W-:Y:S01]  /*09a0*/  ISETP.NE.AND P5, PT, R61, RZ, PT ;  /* 0x000000ff3d00720c */ /* 0x000fe20003fa5270 */
        /* <DEDUP_REMOVED lines=8> */
[----:B------:R-:W-:Y:S01]  /*0a30*/  HADD2.F32 R65, -RZ, R26.H1_H1 ;  /* 0x3000001aff417230 */ /* 0x000fe20000004100 */
[-C--:B------:R-:W-:Y:S01]  /*0a40*/  FMUL R40, R40, R49.reuse ;  /* 0x0000003128287220 */ /* 0x080fe20000400000 */
[----:B------:R-:W-:Y:S01]  /*0a50*/  FMUL R41, R60, R49 ;  /* 0x000000313c297220 */ /* 0x000fe20000400000 */
[----:B------:R-:W-:Y:S01]  /*0a60*/  FFMA R24, R63, R63, R24 ;  /* 0x0000003f3f187223 */ /* 0x000fe20000000018 */
[--C-:B------:R-:W-:Y:S01]  /*0a70*/  HADD2.F32 R67, -RZ, R27.reuse.H0_H0 ;  /* 0x2000001bff437230 */ /* 0x100fe20000004100 */
[----:B------:R-:W-:Y:S02]  /*0a80*/  FMUL R54, R54, R49 ;  /* 0x0000003136367220 */ /* 0x000fe40000400000 */
[----:B------:R-:W-:Y:S01]  /*0a90*/  FFMA R24, R65, R65, R24 ;  /* 0x0000004141187223 */ /* 0x000fe20000000018 */
[----:B------:R-:W-:Y:S01]  /*0aa0*/  F2FP.PACK_AB R40, R41, R40 ;  /* 0x000000282928723e */ /* 0x000fe200000000ff */
[----:B------:R-:W-:Y:S01]  /*0ab0*/  FMUL R41, R62, R49 ;  /* 0x000000313e297220 */ /* 0x000fe20000400000 */
[----:B------:R-:W-:Y:S01]  /*0ac0*/  HADD2.F32 R27, -RZ, R27.H1_H1 ;  /* 0x3000001bff1b7230 */ /* 0x000fe20000004100 */
[----:B------:R-:W-:-:S03]  /*0ad0*/  FFMA R24, R67, R67, R24 ;  /* 0x0000004343187223 */ /* 0x000fc60000000018 */
[----:B------:R-:W-:Y:S01]  /*0ae0*/  F2FP.PACK_AB R41, R54, R41 ;  /* 0x000000293629723e */ /* 0x000fe200000000ff */
[----:B------:R-:W-:-:S04]  /*0af0*/  FFMA R24, R27, R27, R24 ;  /* 0x0000001b1b187223 */ /* 0x000fc80000000018 */
[----:B------:R-:W-:Y:S04]  /*0b00*/  @!P5 STG.E.128 [R50.64], R40 ;  /* 0x000000283200d986 */ /* 0x000fe8000c101d04 */
[----:B------:R-:W0:Y:S02]  /*0b10*/  SHFL.BFLY PT, R41, R24, 0x8, 0x1f ;  /* 0x0d001f0018297f89 */ /* 0x000e2400000e0000 */
[----:B0-----:R-:W-:-:S05]  /*0b20*/  FADD R41, R24, R41 ;  /* 0x0000002918297221 */ /* 0x001fca0000000000 */
[----:B------:R-:W0:Y:S02]  /*0b30*/  SHFL.BFLY PT, R26, R41, 0x4, 0x1f ;  /* 0x0c801f00291a7f89 */ /* 0x000e2400000e0000 */
[----:B0-----:R-:W-:-:S05]  /*0b40*/  FADD R42, R41, R26 ;  /* 0x0000001a292a7221 */ /* 0x001fca0000000000 */
[----:B------:R-:W0:Y:S02]  /*0b50*/  SHFL.BFLY PT, R43, R42, 0x2, 0x1f ;  /* 0x0c401f002a2b7f89 */ /* 0x000e2400000e0000 */
[----:B0-----:R-:W-:-:S05]  /*0b60*/  FADD R43, R42, R43 ;  /* 0x0000002b2a2b7221 */ /* 0x001fca0000000000 */
[----:B------:R-:W0:Y:S01]  /*0b70*/  SHFL.BFLY PT, R26, R43, 0x1, 0x1f ;  /* 0x0c201f002b1a7f89 */ /* 0x000e2200000e0000 */
[--C-:B----4-:R-:W-:Y:S02]  /*0b80*/  HADD2.F32 R66, -RZ, R32.reuse.H1_H1 ;  /* 0x30000020ff427230 */ /* 0x110fe40000004100 */
[----:B------:R-:W-:Y:S02]  /*0b90*/  HADD2.F32 R68, -RZ, R32.H0_H0 ;  /* 0x20000020ff447230 */ /* 0x000fe40000004100 */
[----:B------:R-:W-:Y:S02]  /*0ba0*/  HADD2.F32 R64, -RZ, R33.H1_H1 ;  /* 0x30000021ff407230 */ /* 0x000fe40000004100 */
[----:B------:R-:W-:Y:S01]  /*0bb0*/  HADD2.F32 R60, -RZ, R34.H0_H0 ;  /* 0x20000022ff3c7230 */ /* 0x000fe20000004100 */
[----:B0-----:R-:W-:Y:S01]  /*0bc0*/  FADD R26, R43, R26 ;  /* 0x0000001a2b1a7221 */ /* 0x001fe20000000000 */
[----:B------:R-:W-:-:S03]  /*0bd0*/  FMUL R43, R66, R66 ;  /* 0x00000042422b7220 */ /* 0x000fc60000400000 */
[----:B------:R-:W-:Y:S01]  /*0be0*/  FADD R50, R26, c[0x0][0x178] ;  /* 0x00005e001a327621 */ /* 0x000fe20000000000 */
[----:B------:R-:W-:-:S03]  /*0bf0*/  FFMA R43, R68, R68, R43 ;  /* 0x00000044442b7223 */ /* 0x000fc6000000002b */
[----:B------:R0:W1:Y:S02]  /*0c00*/  MUFU.SQRT R26, R50 ;  /* 0x00000032001a7308 */ /* 0x0000640000002000 */
[----:B0-----:R-:W-:-:S05]  /*0c10*/  HADD2.F32 R50, -RZ, R33.H0_H0 ;  /* 0x20000021ff327230 */ /* 0x001fca0000004100 */
[----:B------:R-:W-:Y:S01]  /*0c20*/  FFMA R43, R50, R50, R43 ;  /* 0x00000032322b7223 */ /* 0x000fe2000000002b */
[----:B------:R-:W-:-:S03]  /*0c30*/  HADD2.F32 R62, -RZ, R34.H1_H1 ;  /* 0x30000022ff3e7230 */ /* 0x000fc60000004100 */
[----:B------:R-:W-:Y:S01]  /*0c40*/  FFMA R43, R64, R64, R43 ;  /* 0x00000040402b7223 */ /* 0x000fe2000000002b */
[----:B------:R-:W-:-:S03]  /*0c50*/  HADD2.F32 R54, -RZ, R35.H0_H0 ;  /* 0x20000023ff367230 */ /* 0x000fc60000004100 */
[----:B------:R-:W-:Y:S01]  /*0c60*/  FFMA R43, R60, R60, R43 ;  /* 0x0000003c3c2b7223 */ /* 0x000fe2000000002b */
[----:B------:R-:W-:-:S03]  /*0c70*/  HADD2.F32 R56, -RZ, R35.H1_H1 ;  /* 0x30000023ff387230 */ /* 0x000fc60000004100 */
[----:B------:R-:W-:-:S04]  /*0c80*/  FFMA R43, R62, R62, R43 ;  /* 0x0000003e3e2b7223 */ /* 0x000fc8000000002b */
[----:B------:R-:W-:-:S04]  /*0c90*/  FFMA R43, R54, R54, R43 ;  /* 0x00000036362b7223 */ /* 0x000fc8000000002b */
[----:B------:R-:W-:-:S05]  /*0ca0*/  FFMA R43, R56, R56, R43 ;  /* 0x00000038382b7223 */ /* 0x000fca000000002b */
[----:B------:R-:W0:Y:S02]  /*0cb0*/  SHFL.BFLY PT, R32, R43, 0x8, 0x1f ;  /* 0x0d001f002b207f89 */ /* 0x000e2400000e0000 */
[----:B0-----:R-:W-:-:S05]  /*0cc0*/  FADD R33, R43, R32 ;  /* 0x000000202b217221 */ /* 0x001fca0000000000 */
[----:B------:R-:W0:Y:S02]  /*0cd0*/  SHFL.BFLY PT, R32, R33, 0x4, 0x1f ;  /* 0x0c801f0021207f89 */ /* 0x000e2400000e0000 */
[----:B0-----:R-:W-:-:S05]  /*0ce0*/  FADD R34, R33, R32 ;  /* 0x0000002021227221 */ /* 0x001fca0000000000 */
[----:B------:R-:W0:Y:S01]  /*0cf0*/  SHFL.BFLY PT, R35, R34, 0x2, 0x1f ;  /* 0x0c401f0022237f89 */ /* 0x000e2200000e0000 */
[----:B-1----:R-:W-:Y:S01]  /*0d00*/  FSETP.GT.AND P6, PT, R26, 8.50705917302346158658e+37, PT ;  /* 0x7e8000001a00780b */ /* 0x002fe20003fc4000 */
[----:B0-----:R-:W-:-:S05]  /*0d10*/  FADD R35, R34, R35 ;  /* 0x0000002322237221 */ /* 0x001fca0000000000 */
[----:B------:R-:W0:Y:S01]  /*0d20*/  SHFL.BFLY PT, R32, R35, 0x1, 0x1f ;  /* 0x0c201f0023207f89 */ /* 0x000e2200000e0000 */
[----:B------:R-:W-:-:S06]  /*0d30*/  FSETP.GEU.AND P5, PT, R26, 1.175494350822287508e-38, PT ;  /* 0x008000001a00780b */ /* 0x000fcc0003fae000 */
[----:B------:R-:W-:Y:S01]  /*0d40*/  @P6 FMUL R26, R26, 0.25 ;  /* 0x3e8000001a1a6820 */ /* 0x000fe20000400000 */
[----:B------:R-:W-:Y:S02]  /*0d50*/  FSEL R24, R48, 1, P6 ;  /* 0x3f80000030187808 */ /* 0x000fe40003000000 */
[----:B------:R-:W-:-:S04]  /*0d60*/  IADD3 R40, P6, R59, c[0x0][0x168], RZ ;  /* 0x00005a003b287a10 */ /* 0x000fc80007fde0ff */
[----:B------:R-:W-:Y:S01]  /*0d70*/  IADD3.X R41, R53, c[0x0][0x16c], RZ, P6, !PT ;  /* 0x00005b0035297a10 */ /* 0x000fe200037fe4ff */
[----:B------:R-:W-:Y:S01]  /*0d80*/  @!P5 FMUL R26, R26, 16777216 ;  /* 0x4b8000001a1ad820 */ /* 0x000fe20000400000 */
[----:B0-----:R-:W-:-:S04]  /*0d90*/  FADD R32, R35, R32 ;  /* 0x0000002023207221 */ /* 0x001fc80000000000 */
[----:B------:R-:W-:-:S04]  /*0da0*/  FADD R42, R32, c[0x0][0x178] ;  /* 0x00005e00202a7621 */ /* 0x000fc80000000000 */
[----:B------:R-:W0:Y:S08]  /*0db0*/  MUFU.SQRT R51, R42 ;  /* 0x0000002a00337308 */ /* 0x000e300000002000 */
[----:B------:R-:W1:Y:S01]  /*0dc0*/  MUFU.RCP R53, R26 ;  /* 0x0000001a00357308 */ /* 0x000e620000001000 */
[----:B------:R-:W-:Y:S01]  /*0dd0*/  @!P5 FMUL R24, R24, 16777216 ;  /* 0x4b8000001818d820 */ /* 0x000fe20000400000 */
[----:B0-----:R-:W-:Y:S01]  /*0de0*/  FSETP.GT.AND P5, PT, R51, 8.50705917302346158658e+37, PT ;  /* 0x7e8000003300780b */ /* 0x001fe20003fa4000 */
[----:B------:R-:W-:-:S02]  /*0df0*/  HADD2.F32 R33, -RZ, R28.H1_H1 ;  /* 0x3000001cff217230 */ /* 0x000fc40000004100 */
[----:B-1----:R-:W-:Y:S01]  /*0e00*/  FMUL R32, R53, R24 ;  /* 0x0000001835207220 */ /* 0x002fe20000400000 */
[----:B------:R-:W-:-:S03]  /*0e10*/  FSETP.GEU.AND P6, PT, R51, 1.175494350822287508e-38, PT ;  /* 0x008000003300780b */ /* 0x000fc60003fce000 */
[-C--:B------:R-:W-:Y:S01]  /*0e20*/  FMUL R57, R57, R32.reuse ;  /* 0x0000002039397220 */ /* 0x080fe20000400000 */
[-C--:B------:R-:W-:Y:S01]  /*0e30*/  FMUL R26, R25, R32.reuse ;  /* 0x00000020191a7220 */ /* 0x080fe20000400000 */
[-C--:B------:R-:W-:Y:S01]  /*0e40*/  FMUL R63, R63, R32.reuse ;  /* 0x000000203f3f7220 */ /* 0x080fe20000400000 */
[-C--:B------:R-:W-:Y:S01]  /*0e50*/  FMUL R34, R65, R32.reuse ;  /* 0x0000002041227220 */ /* 0x080fe20000400000 */
[----:B------:R-:W-:Y:S02]  /*0e60*/  HADD2.F32 R28, -RZ, R28.H0_H0 ;  /* 0x2000001cff1c7230 */ /* 0x000fe40000004100 */
[----:B------:R-:W-:Y:S01]  /*0e70*/  @P5 FMUL R51, R51, 0.25 ;  /* 0x3e80000033335820 */ /* 0x000fe20000400000 */
[----:B------:R-:W-:Y:S01]  /*0e80*/  FSEL R43, R48, 1, P5 ;  /* 0x3f800000302b7808 */ /* 0x000fe20002800000 */
[----:B------:R-:W-:Y:S01]  /*0e90*/  FMUL R35, R33, R33 ;  /* 0x0000002121237220 */ /* 0x000fe20000400000 */
[----:B------:R-:W-:Y:S01]  /*0ea0*/  ISETP.NE.AND P5, PT, R58, RZ, PT ;  /* 0x000000ff3a00720c */ /* 0x000fe20003fa5270 */
[-C--:B------:R-:W-:Y:S01]  /*0eb0*/  FMUL R67, R67, R32.reuse ;  /* 0x0000002043437220 */ /* 0x080fe20000400000 */
[----:B------:R-:W-:Y:S01]  /*0ec0*/  F2FP.PACK_AB R25, R26, R57 ;  /* 0x000000391a19723e */ /* 0x000fe200000000ff */
[-C--:B------:R-:W-:Y:S01]  /*0ed0*/  FMUL R42, R27, R32.reuse ;  /* 0x000000201b2a7220 */ /* 0x080fe20000400000 */
[----:B------:R-:W-:Y:S01]  /*0ee0*/  F2FP.PACK_AB R26, R34, R63 ;  /* 0x0000003f221a723e */ /* 0x000fe200000000ff */
[--C-:B------:R-:W-:Y:S01]  /*0ef0*/  HADD2.F32 R34, -RZ, R29.reuse.H0_H0 ;  /* 0x2000001dff227230 */ /* 0x100fe20000004100 */
[-C--:B------:R-:W-:Y:S01]  /*0f00*/  FMUL R24, R61, R32.reuse ;  /* 0x000000203d187220 */ /* 0x080fe20000400000 */
[----:B------:R-:W-:Y:S01]  /*0f10*/  FMUL R55, R55, R32 ;  /* 0x0000002037377220 */ /* 0x000fe20000400000 */
[----:B------:R-:W-:Y:S01]  /*0f20*/  FFMA R53, R28, R28, R35 ;  /* 0x0000001c1c357223 */ /* 0x000fe20000000023 */
[----:B------:R-:W-:Y:S01]  /*0f30*/  F2FP.PACK_AB R27, R42, R67 ;  /* 0x000000432a1b723e */ /* 0x000fe200000000ff */
[----:B------:R-:W-:-:S02]  /*0f40*/  HADD2.F32 R35, -RZ, R29.H1_H1 ;  /* 0x3000001dff237230 */ /* 0x000fc40000004100 */
[----:B------:R-:W-:Y:S01]  /*0f50*/  FFMA R42, R34, R34, R53 ;  /* 0x00000022222a7223 */ /* 0x000fe20000000035 */
[----:B------:R-:W-:Y:S01]  /*0f60*/  F2FP.PACK_AB R24, R55, R24 ;  /* 0x000000183718723e */ /* 0x000fe200000000ff */
[--C-:B------:R-:W-:Y:S02]  /*0f70*/  HADD2.F32 R29, -RZ, R30.reuse.H0_H0 ;  /* 0x2000001eff1d7230 */ /* 0x100fe40000004100 */
[----:B------:R-:W-:Y:S02]  /*0f80*/  FFMA R42, R35, R35, R42 ;  /* 0x00000023232a7223 */ /* 0x000fe4000000002a */
[----:B------:R0:W-:Y:S01]  /*0f90*/  @!P5 STG.E.128 [R40.64], R24 ;  /* 0x000000182800d986 */ /* 0x0001e2000c101d04 */
[----:B------:R-:W-:Y:S01]  /*0fa0*/  @!P6 FMUL R51, R51, 16777216 ;  /* 0x4b8000003333e820 */ /* 0x000fe20000400000 */
[----:B0-----:R-:W-:Y:S01]  /*0fb0*/  HADD2.F32 R40, -RZ, R30.H1_H1 ;  /* 0x3000001eff287230 */ /* 0x001fe20000004100 */
[----:B------:R-:W-:Y:S01]  /*0fc0*/  FFMA R25, R29, R29, R42 ;  /* 0x0000001d1d197223 */ /* 0x000fe2000000002a */
[----:B------:R-:W-:-:S03]  /*0fd0*/  HADD2.F32 R30, -RZ, R31.H0_H0 ;  /* 0x2000001fff1e7230 */ /* 0x000fc60000004100 */
[----:B------:R-:W-:Y:S01]  /*0fe0*/  FFMA R25, R40, R40, R25 ;  /* 0x0000002828197223 */ /* 0x000fe20000000019 */
[----:B------:R-:W-:Y:S01]  /*0ff0*/  HADD2.F32 R42, -RZ, R31.H1_H1 ;  /* 0x3000001fff2a7230 */ /* 0x000fe20000004100 */
[----:B------:R-:W0:Y:S02]  /*1000*/  MUFU.RCP R24, R51 ;  /* 0x0000003300187308 */ /* 0x000e240000001000 */
[----:B------:R-:W-:-:S04]  /*1010*/  FFMA R25, R30, R30, R25 ;  /* 0x0000001e1e197223 */ /* 0x000fc80000000019 */
[----:B------:R-:W-:Y:S01]  /*1020*/  FFMA R53, R42, R42, R25 ;  /* 0x0000002a2a357223 */ /* 0x000fe20000000019 */
[----:B------:R-:W-:-:S04]  /*1030*/  @!P6 FMUL R43, R43, 16777216 ;  /* 0x4b8000002b2be820 */ /* 0x000fc80000400000 */
[----:B------:R-:W1:Y:S01]  /*1040*/  SHFL.BFLY PT, R26, R53, 0x8, 0x1f ;  /* 0x0d001f00351a7f89 */ /* 0x000e6200000e0000 */
[--C-:B------:R-:W-:Y:S01]  /*1050*/  HADD2.F32 R41, -RZ, R12.reuse.H1_H1 ;  /* 0x3000000cff297230 */ /* 0x100fe20000004100 */
[----:B------:R-:W-:Y:S01]  /*1060*/  ISETP.NE.AND P6, PT, R52, RZ, PT ;  /* 0x000000ff3400720c */ /* 0x000fe20003fc5270 */
[----:B0-----:R-:W-:Y:S01]  /*1070*/  FMUL R31, R24, R43 ;  /* 0x0000002b181f7220 */ /* 0x001fe20000400000 */
[----:B------:R-:W-:Y:S02]  /*1080*/  HADD2.F32 R43, -RZ, R12.H0_H0 ;  /* 0x2000000cff2b7230 */ /* 0x000fe40000004100 */
[----:B------:R-:W-:Y:S01]  /*1090*/  FMUL R52, R41, R41 ;  /* 0x0000002929347220 */ /* 0x000fe20000400000 */
[-C--:B------:R-:W-:Y:S01]  /*10a0*/  FMUL R24, R68, R31.reuse ;  /* 0x0000001f44187220 */ /* 0x080fe20000400000 */
[----:B------:R-:W-:Y:S01]  /*10b0*/  FMUL R25, R66, R31 ;  /* 0x0000001f42197220 */ /* 0x000fe20000400000 */
[----:B------:R-:W-:Y:S01]  /*10c0*/  HADD2.F32 R12, -RZ, R13.H0_H0 ;  /* 0x2000000dff0c7230 */ /* 0x000fe20000004100 */
[----:B------:R-:W-:-:S03]  /*10d0*/  FFMA R27, R43, R43, R52 ;  /* 0x0000002b2b1b7223 */ /* 0x000fc60000000034 */
[----:B------:R-:W-:Y:S01]  /*10e0*/  F2FP.PACK_AB R24, R25, R24 ;  /* 0x000000181918723e */ /* 0x000fe200000000ff */
[-C--:B------:R-:W-:Y:S01]  /*10f0*/  FMUL R25, R50, R31.reuse ;  /* 0x0000001f32197220 */ /* 0x080fe20000400000 */
[----:B------:R-:W-:Y:S01]  /*1100*/  HADD2.F32 R50, -RZ, R13.H1_H1 ;  /* 0x3000000dff327230 */ /* 0x000fe20000004100 */
[----:B------:R-:W-:Y:S01]  /*1110*/  FFMA R27, R12, R12, R27 ;  /* 0x0000000c0c1b7223 */ /* 0x000fe2000000001b */
[-C--:B------:R-:W-:Y:S01]  /*1120*/  FMUL R60, R60, R31.reuse ;  /* 0x0000001f3c3c7220 */ /* 0x080fe20000400000 */
[----:B------:R-:W-:Y:S01]  /*1130*/  FMUL R51, R62, R31 ;  /* 0x0000001f3e337220 */ /* 0x000fe20000400000 */
[--C-:B------:R-:W-:Y:S01]  /*1140*/  HADD2.F32 R13, -RZ, R14.reuse.H0_H0 ;  /* 0x2000000eff0d7230 */ /* 0x100fe20000004100 */
[----:B------:R-:W-:Y:S01]  /*1150*/  FFMA R52, R50, R50, R27 ;  /* 0x0000003232347223 */ /* 0x000fe2000000001b */
[----:B-1----:R-:W-:Y:S02]  /*1160*/  FADD R53, R53, R26 ;  /* 0x0000001a35357221 */ /* 0x002fe40000000000 */
[----:B------:R-:W-:Y:S01]  /*1170*/  F2FP.PACK_AB R26, R51, R60 ;  /* 0x0000003c331a723e */ /* 0x000fe200000000ff */
[----:B------:R-:W-:Y:S01]  /*1180*/  HADD2.F32 R51, -RZ, R14.H1_H1 ;  /* 0x3000000eff337230 */ /* 0x000fe20000004100 */
[----:B------:R-:W-:Y:S01]  /*1190*/  FFMA R52, R13, R13, R52 ;  /* 0x0000000d0d347223 */ /* 0x000fe20000000034 */
[-C--:B------:R-:W-:Y:S01]  /*11a0*/  FMUL R27, R54, R31.reuse ;  /* 0x0000001f361b7220 */ /* 0x080fe20000400000 */
[----:B------:R-:W-:Y:S01]  /*11b0*/  FMUL R56, R56, R31 ;  /* 0x0000001f38387220 */ /* 0x000fe20000400000 */
[--C-:B------:R-:W-:Y:S01]  /*11c0*/  HADD2.F32 R14, -RZ, R15.reuse.H0_H0 ;  /* 0x2000000fff0e7230 */ /* 0x100fe20000004100 */
[----:B------:R-:W-:Y:S01]  /*11d0*/  FFMA R55, R51, R51, R52 ;  /* 0x0000003333377223 */ /* 0x000fe20000000034 */
[----:B------:R-:W0:Y:S01]  /*11e0*/  SHFL.BFLY PT, R60, R53, 0x4, 0x1f ;  /* 0x0c801f00353c7f89 */ /* 0x000e2200000e0000 */
[----:B------:R-:W-:Y:S01]  /*11f0*/  IADD3 R54, P5, R47, c[0x0][0x168], RZ ;  /* 0x00005a002f367a10 */ /* 0x000fe20007fbe0ff */
[----:B------:R-:W-:Y:S01]  /*1200*/  HADD2.F32 R15, -RZ, R15.H1_H1 ;  /* 0x3000000fff0f7230 */ /* 0x000fe20000004100 */
[----:B------:R-:W-:Y:S01]  /*1210*/  F2FP.PACK_AB R27, R56, R27 ;  /* 0x0000001b381b723e */ /* 0x000fe200000000ff */
[----:B------:R-:W-:Y:S01]  /*1220*/  FFMA R56, R14, R14, R55 ;  /* 0x0000000e0e387223 */ /* 0x000fe20000000037 */
[----:B------:R-:W-:Y:S01]  /*1230*/  IADD3.X R55, R45, c[0x0][0x16c], RZ, P5, !PT ;  /* 0x00005b002d377a10 */ /* 0x000fe20002ffe4ff */
[----:B-----5:R-:W-:-:S02]  /*1240*/  HADD2.F32 R45, -RZ, R36.H1_H1 ;  /* 0x30000024ff2d7230 */ /* 0x020fc40000004100 */
[----:B------:R-:W-:Y:S01]  /*1250*/  FFMA R56, R15, R15, R56 ;  /* 0x0000000f0f387223 */ /* 0x000fe20000000038 */
[----:B------:R-:W-:Y:S02]  /*1260*/  HADD2.F32 R47, -RZ, R36.H0_H0 ;  /* 0x20000024ff2f7230 */ /* 0x000fe40000004100 */
[----:B------:R-:W-:Y:S02]  /*1270*/  FMUL R52, R45, R45 ;  /* 0x0000002d2d347220 */ /* 0x000fe40000400000 */
[----:B------:R-:W1:Y:S01]  /*1280*/  SHFL.BFLY PT, R59, R56, 0x8, 0x1f ;  /* 0x0d001f00383b7f89 */ /* 0x000e6200000e0000 */
[--C-:B------:R-:W-:Y:S01]  /*1290*/  HADD2.F32 R36, -RZ, R37.reuse.H0_H0 ;  /* 0x20000025ff247230 */ /* 0x100fe20000004100 */
[----:B------:R-:W-:Y:S01]  /*12a0*/  FFMA R57, R47, R47, R52 ;  /* 0x0000002f2f397223 */ /* 0x000fe20000000034 */
[----:B------:R-:W-:Y:S01]  /*12b0*/  FMUL R64, R64, R31 ;  /* 0x0000001f40407220 */ /* 0x000fe20000400000 */
[----:B------:R-:W-:Y:S02]  /*12c0*/  HADD2.F32 R52, -RZ, R37.H1_H1 ;  /* 0x30000025ff347230 */ /* 0x000fe40000004100 */
[----:B------:R-:W-:Y:S01]  /*12d0*/  FFMA R57, R36, R36, R57 ;  /* 0x0000002424397223 */ /* 0x000fe20000000039 */
[----:B------:R-:W-:Y:S01]  /*12e0*/  HADD2.F32 R37, -RZ, R38.H0_H0 ;  /* 0x20000026ff257230 */ /* 0x000fe20000004100 */
[----:B------:R-:W-:-:S02]  /*12f0*/  F2FP.PACK_AB R25, R64, R25 ;  /* 0x000000194019723e */ /* 0x000fc400000000ff */
[----:B------:R-:W-:Y:S01]  /*1300*/  FFMA R58, R52, R52, R57 ;  /* 0x00000034343a7223 */ /* 0x000fe20000000039 */
[----:B0-----:R-:W-:Y:S01]  /*1310*/  FADD R60, R53, R60 ;  /* 0x0000003c353c7221 */ /* 0x001fe20000000000 */
[----:B------:R-:W-:Y:S01]  /*1320*/  HADD2.F32 R38, -RZ, R38.H1_H1 ;  /* 0x30000026ff267230 */ /* 0x000fe20000004100 */
[----:B------:R0:W-:Y:S04]  /*1330*/  @!P6 STG.E.128 [R54.64], R24 ;  /* 0x000000183600e986 */ /* 0x0001e8000c101d04 */
[----:B------:R-:W2:Y:S01]  /*1340*/  SHFL.BFLY PT, R27, R60, 0x2, 0x1f ;  /* 0x0c401f003c1b7f89 */ /* 0x000ea200000e0000 */
[----:B0-----:R-:W-:Y:S01]  /*1350*/  FFMA R25, R37, R37, R58 ;  /* 0x0000002525197223 */ /* 0x001fe2000000003a */
[----:B------:R-:W-:-:S03]  /*1360*/  HADD2.F32 R24, -RZ, R39.H0_H0 ;  /* 0x20000027ff187230 */ /* 0x000fc60000004100 */
[----:B------:R-:W-:Y:S01]  /*1370*/  FFMA R25, R38, R38, R25 ;  /* 0x0000002626197223 */ /* 0x000fe20000000019 */
[----:B------:R-:W-:Y:S01]  /*1380*/  HADD2.F32 R39, -RZ, R39.H1_H1 ;  /* 0x30000027ff277230 */ /* 0x000fe20000004100 */
[----:B-1----:R-:W-:Y:S02]  /*1390*/  FADD R59, R56, R59 ;  /* 0x0000003b383b7221 */ /* 0x002fe40000000000 */
[----:B------:R-:W-:-:S04]  /*13a0*/  FFMA R26, R24, R24, R25 ;  /* 0x00000018181a7223 */ /* 0x000fc80000000019 */
[----:B------:R-:W-:Y:S02]  /*13b0*/  FFMA R53, R39, R39, R26 ;  /* 0x0000002727357223 */ /* 0x000fe4000000001a */
[----:B------:R-:W0:Y:S01]  /*13c0*/  SHFL.BFLY PT, R26, R59, 0x4, 0x1f ;  /* 0x0c801f003b1a7f89 */ /* 0x000e2200000e0000 */
[----:B--2---:R-:W-:-:S03]  /*13d0*/  FADD R57, R60, R27 ;  /* 0x0000001b3c397221 */ /* 0x004fc60000000000 */
[----:B------:R-:W1:Y:S01]  /*13e0*/  SHFL.BFLY PT, R54, R53, 0x8, 0x1f ;  /* 0x0d001f0035367f89 */ /* 0x000e6200000e0000 */
[----:B------:R-:W-:-:S03]  /*13f0*/  HADD2.F32 R25, -RZ, R20.H1_H1 ;  /* 0x30000014ff197230 */ /* 0x000fc60000004100 */
[----:B------:R-:W2:Y:S01]  /*1400*/  SHFL.BFLY PT, R58, R57, 0x1, 0x1f ;  /* 0x0c201f00393a7f89 */ /* 0x000ea200000e0000 */
[----:B------:R-:W-:Y:S01]  /*1410*/  HADD2.F32 R20, -RZ, R20.H0_H0 ;  /* 0x20000014ff147230 */ /* 0x000fe20000004100 */
[----:B------:R-:W-:-:S04]  /*1420*/  FMUL R27, R25, R25 ;  /* 0x00000019191b7220 */ /* 0x000fc80000400000 */
[----:B------:R-:W-:Y:S01]  /*1430*/  FFMA R55, R20, R20, R27 ;  /* 0x0000001414377223 */ /* 0x000fe2000000001b */
[--C-:B------:R-:W-:Y:S01]  /*1440*/  HADD2.F32 R27, -RZ, R21.reuse.H1_H1 ;  /* 0x30000015ff1b7230 */ /* 0x100fe20000004100 */
[----:B0-----:R-:W-:Y:S01]  /*1450*/  FADD R61, R59, R26 ;  /* 0x0000001a3b3d7221 */ /* 0x001fe20000000000 */
[----:B------:R-:W-:-:S04]  /*1460*/  HADD2.F32 R26, -RZ, R21.H0_H0 ;  /* 0x20000015ff1a7230 */ /* 0x000fc80000004100 */
[----:B------:R-:W0:Y:S01]  /*1470*/  SHFL.BFLY PT, R60, R61, 0x2, 0x1f ;  /* 0x0c401f003d3c7f89 */ /* 0x000e2200000e0000 */
[----:B------:R-:W-:Y:S01]  /*1480*/  FFMA R56, R26, R26, R55 ;  /* 0x0000001a1a387223 */ /* 0x000fe20000000037 */
[--C-:B------:R-:W-:Y:S01]  /*1490*/  HADD2.F32 R21, -RZ, R22.reuse.H0_H0 ;  /* 0x20000016ff157230 */ /* 0x100fe20000004100 */
[----:B-1----:R-:W-:Y:S02]  /*14a0*/  FADD R54, R53, R54 ;  /* 0x0000003635367221 */ /* 0x002fe40000000000 */
[----:B------:R-:W-:Y:S01]  /*14b0*/  FFMA R56, R27, R27, R56 ;  /* 0x0000001b1b387223 */ /* 0x000fe20000000038 */
[----:B------:R-:W-:-:S03]  /*14c0*/  HADD2.F32 R53, -RZ, R22.H1_H1 ;  /* 0x30000016ff357230 */ /* 0x000fc60000004100 */
[----:B------:R-:W-:Y:S01]  /*14d0*/  FFMA R56, R21, R21, R56 ;  /* 0x0000001515387223 */ /* 0x000fe20000000038 */
[----:B--2---:R-:W-:Y:S01]  /*14e0*/  FADD R55, R57, R58 ;  /* 0x0000003a39377221 */ /* 0x004fe20000000000 */
[--C-:B------:R-:W-:Y:S02]  /*14f0*/  HADD2.F32 R22, -RZ, R23.reuse.H0_H0 ;  /* 0x20000017ff167230 */ /* 0x100fe40000004100 */
[----:B------:R-:W-:Y:S01]  /*1500*/  FFMA R57, R53, R53, R56 ;  /* 0x0000003535397223 */ /* 0x000fe20000000038 */
[----:B------:R-:W-:-:S03]  /*1510*/  HADD2.F32 R23, -RZ, R23.H1_H1 ;  /* 0x30000017ff177230 */ /* 0x000fc60000004100 */
[----:B------:R-:W-:-:S04]  /*1520*/  FFMA R56, R22, R22, R57 ;  /* 0x0000001616387223 */ /* 0x000fc80000000039 */
[----:B------:R-:W-:Y:S01]  /*1530*/  FFMA R56, R23, R23, R56 ;  /* 0x0000001717387223 */ /* 0x000fe20000000038 */
[----:B0-----:R-:W-:-:S04]  /*1540*/  FADD R60, R61, R60 ;  /* 0x0000003c3d3c7221 */ /* 0x001fc80000000000 */
[----:B------:R-:W0:Y:S04]  /*1550*/  SHFL.BFLY PT, R61, R56, 0x8, 0x1f ;  /* 0x0d001f00383d7f89 */ /* 0x000e2800000e0000 */
[----:B------:R-:W1:Y:S01]  /*1560*/  SHFL.BFLY PT, R59, R54, 0x4, 0x1f ;  /* 0x0c801f00363b7f89 */ /* 0x000e6200000e0000 */
[----:B0-----:R-:W-:-:S05]  /*1570*/  FADD R61, R56, R61 ;  /* 0x0000003d383d7221 */ /* 0x001fca0000000000 */
[----:B------:R-:W0:Y:S01]  /*1580*/  SHFL.BFLY PT, R58, R61, 0x4, 0x1f ;  /* 0x0c801f003d3a7f89 */ /* 0x000e2200000e0000 */
[----:B-1----:R-:W-:-:S05]  /*1590*/  FADD R59, R54, R59 ;  /* 0x0000003b363b7221 */ /* 0x002fca0000000000 */
[----:B------:R-:W1:Y:S01]  /*15a0*/  SHFL.BFLY PT, R54, R59, 0x2, 0x1f ;  /* 0x0c401f003b367f89 */ /* 0x000e6200000e0000 */
[----:B------:R-:W-:-:S03]  /*15b0*/  FADD R62, R55, c[0x0][0x178] ;  /* 0x00005e00373e7621 */ /* 0x000fc60000000000 */
[----:B------:R-:W2:Y:S01]  /*15c0*/  SHFL.BFLY PT, R57, R60, 0x1, 0x1f ;  /* 0x0c201f003c397f89 */ /* 0x000ea200000e0000 */
[----:B------:R-:W3:Y:S01]  /*15d0*/  MUFU.SQRT R64, R62 ;  /* 0x0000003e00407308 */ /* 0x000ee20000002000 */
[----:B0-----:R-:W-:-:S05]  /*15e0*/  FADD R58, R61, R58 ;  /* 0x0000003a3d3a7221 */ /* 0x001fca0000000000 */
[----:B------:R-:W0:Y:S01]  /*15f0*/  SHFL.BFLY PT, R63, R58, 0x2, 0x1f ;  /* 0x0c401f003a3f7f89 */ /* 0x000e2200000e0000 */
[----:B-1----:R-:W-:-:S05]  /*1600*/  FADD R54, R59, R54 ;  /* 0x000000363b367221 */ /* 0x002fca0000000000 */
[----:B------:R-:W1:Y:S01]  /*1610*/  SHFL.BFLY PT, R55, R54, 0x1, 0x1f ;  /* 0x0c201f0036377f89 */ /* 0x000e6200000e0000 */
[----:B---3--:R-:W-:Y:S01]  /*1620*/  FSETP.GT.AND P6, PT, R64, 8.50705917302346158658e+37, PT ;  /* 0x7e8000004000780b */ /* 0x008fe20003fc4000 */
[----:B--2---:R-:W-:Y:S01]  /*1630*/  FADD R57, R60, R57 ;  /* 0x000000393c397221 */ /* 0x004fe20000000000 */
[----:B------:R-:W-:-:S03]  /*1640*/  FSETP.GEU.AND P5, PT, R64, 1.175494350822287508e-38, PT ;  /* 0x008000004000780b */ /* 0x000fc60003fae000 */
[----:B------:R-:W-:Y:S01]  /*1650*/  FADD R57, R57, c[0x0][0x178] ;  /* 0x00005e0039397621 */ /* 0x000fe20000000000 */
[----:B0-----:R-:W-:-:S03]  /*1660*/  FADD R63, R58, R63 ;  /* 0x0000003f3a3f7221 */ /* 0x001fc60000000000 */
[----:B------:R-:W0:Y:S02]  /*1670*/  MUFU.SQRT R60, R57 ;  /* 0x00000039003c7308 */ /* 0x000e240000002000 */
[----:B------:R-:W2:Y:S02]  /*1680*/  SHFL.BFLY PT, R56, R63, 0x1, 0x1f ;  /* 0x0c201f003f387f89 */ /* 0x000ea400000e0000 */
[----:B------:R-:W-:Y:S01]  /*1690*/  @P6 FMUL R64, R64, 0.25 ;  /* 0x3e80000040406820 */ /* 0x000fe20000400000 */
[----:B-1----:R-:W-:-:S03]  /*16a0*/  FADD R55, R54, R55 ;  /* 0x0000003736377221 */ /* 0x002fc60000000000 */
[----:B------:R-:W-:Y:S01]  /*16b0*/  @!P5 FMUL R64, R64, 16777216 ;  /* 0x4b8000004040d820 */ /* 0x000fe20000400000 */
[----:B------:R-:W-:Y:S01]  /*16c0*/  FADD R54, R55, c[0x0][0x178] ;  /* 0x00005e0037367621 */ /* 0x000fe20000000000 */
[----:B------:R-:W-:-:S04]  /*16d0*/  FSEL R59, R48, 1, P6 ;  /* 0x3f800000303b7808 */ /* 0x000fc80003000000 */
[----:B------:R-:W1:Y:S01]  /*16e0*/  MUFU.RCP R64, R64 ;  /* 0x0000004000407308 */ /* 0x000e620000001000 */
[----:B0-----:R-:W-:Y:S01]  /*16f0*/  FSETP.GT.AND P6, PT, R60, 8.50705917302346158658e+37, PT ;  /* 0x7e8000003c00780b */ /* 0x001fe20003fc4000 */
[----:B------:R-:W-:-:S06]  /*1700*/  @!P5 FMUL R59, R59, 16777216 ;  /* 0x4b8000003b3bd820 */ /* 0x000fcc0000400000 */
[----:B------:R-:W0:Y:S01]  /*1710*/  MUFU.SQRT R61, R54 ;  /* 0x00000036003d7308 */ /* 0x000e220000002000 */
[----:B------:R-:W-:Y:S01]  /*1720*/  FSETP.GEU.AND P5, PT, R60, 1.175494350822287508e-38, PT ;  /* 0x008000003c00780b */ /* 0x000fe20003fae000 */
[----:B--2---:R-:W-:-:S04]  /*1730*/  FADD R56, R63, R56 ;  /* 0x000000383f387221 */ /* 0x004fc80000000000 */
[----:B------:R-:W-:Y:S01]  /*1740*/  FADD R57, R56, c[0x0][0x178] ;  /* 0x00005e0038397621 */ /* 0x000fe20000000000 */
[----:B-1----:R-:W-:Y:S01]  /*1750*/  FMUL R55, R64, R59 ;  /* 0x0000003b40377220 */ /* 0x002fe20000400000 */
[----:B------:R-:W-:Y:S01]  /*1760*/  FSEL R59, R48, 1, P6 ;  /* 0x3f800000303b7808 */ /* 0x000fe20003000000 */
[----:B------:R-:W-:Y:S01]  /*1770*/  @P6 FMUL R60, R60, 0.25 ;  /* 0x3e8000003c3c6820 */ /* 0x000fe20000400000 */
[----:B------:R-:W1:Y:S01]  /*1780*/  MUFU.SQRT R62, R57 ;  /* 0x00000039003e7308 */ /* 0x000e620000002000 */
[----:B0-----:R-:W-:-:S03]  /*1790*/  FSETP.GT.AND P6, PT, R61, 8.50705917302346158658e+37, PT ;  /* 0x7e8000003d00780b */ /* 0x001fc60003fc4000 */
[----:B------:R-:W-:Y:S01]  /*17a0*/  @!P5 FMUL R60, R60, 16777216 ;  /* 0x4b8000003c3cd820 */ /* 0x000fe20000400000 */
[----:B------:R-:W-:Y:S01]  /*17b0*/  @!P5 FMUL R59, R59, 16777216 ;  /* 0x4b8000003b3bd820 */ /* 0x000fe20000400000 */
[----:B------:R-:W-:Y:S02]  /*17c0*/  FSETP.GEU.AND P5, PT, R61, 1.175494350822287508e-38, PT ;  /* 0x008000003d00780b */ /* 0x000fe40003fae000 */
[----:B------:R-:W-:-:S06]  /*17d0*/  FSEL R54, R48, 1, P6 ;  /* 0x3f80000030367808 */ /* 0x000fcc0003000000 */
[----:B------:R-:W-:Y:S01]  /*17e0*/  @P6 FMUL R61, R61, 0.25 ;  /* 0x3e8000003d3d6820 */ /* 0x000fe20000400000 */
[----:B-1----:R-:W-:-:S04]  /*17f0*/  FSETP.GT.AND P6, PT, R62, 8.50705917302346158658e+37, PT ;  /* 0x7e8000003e00780b */ /* 0x002fc80003fc4000 */
[----:B------:R-:W-:Y:S01]  /*1800*/  @!P5 FMUL R54, R54, 16777216 ;  /* 0x4b8000003636d820 */ /* 0x000fe20000400000 */
[----:B------:R-:W-:Y:S01]  /*1810*/  @!P5 FMUL R61, R61, 16777216 ;  /* 0x4b8000003d3dd820 */ /* 0x000fe20000400000 */
[C---:B------:R-:W-:Y:S01]  /*1820*/  FSETP.GEU.AND P5, PT, R62.reuse, 1.175494350822287508e-38, PT ;  /* 0x008000003e00780b */ /* 0x040fe20003fae000 */
[----:B------:R-:W0:Y:S06]  /*1830*/  MUFU.RCP R60, R60 ;  /* 0x0000003c003c7308 */ /* 0x000e2c0000001000 */
[----:B------:R-:W-:-:S06]  /*1840*/  @P6 FMUL R62, R62, 0.25 ;  /* 0x3e8000003e3e6820 */ /* 0x000fcc0000400000 */
[----:B------:R-:W-:Y:S01]  /*1850*/  @!P5 FMUL R62, R62, 16777216 ;  /* 0x4b8000003e3ed820 */ /* 0x000fe20000400000 */
[----:B------:R-:W1:Y:S08]  /*1860*/  MUFU.RCP R57, R61 ;  /* 0x0000003d00397308 */ /* 0x000e700000001000 */
[----:B------:R-:W2:Y:S01]  /*1870*/  MUFU.RCP R62, R62 ;  /* 0x0000003e003e7308 */ /* 0x000ea20000001000 */
[----:B0-----:R-:W-:Y:S01]  /*1880*/  FMUL R56, R60, R59 ;  /* 0x0000003b3c387220 */ /* 0x001fe20000400000 */
[----:B------:R-:W-:-:S05]  /*1890*/  FSEL R59, R48, 1, P6 ;  /* 0x3f800000303b7808 */ /* 0x000fca0003000000 */
[----:B------:R-:W-:Y:S01]  /*18a0*/  @!P5 FMUL R59, R59, 16777216 ;  /* 0x4b8000003b3bd820 */ /* 0x000fe20000400000 */
[----:B-1----:R-:W-:Y:S01]  /*18b0*/  FMUL R57, R57, R54 ;  /* 0x0000003639397220 */ /* 0x002fe20000400000 */
[--C-:B------:R-:W-:Y:S02]  /*18c0*/  HADD2.F32 R58, -RZ, R16.reuse.H0_H0 ;  /* 0x20000010ff3a7230 */ /* 0x100fe40000004100 */
[----:B--2---:R-:W-:Y:S01]  /*18d0*/  FMUL R54, R62, R59 ;  /* 0x0000003b3e367220 */ /* 0x004fe20000400000 */
[----:B------:R-:W-:Y:S02]  /*18e0*/  HADD2.F32 R59, -RZ, R16.H1_H1 ;  /* 0x30000010ff3b7230 */ /* 0x000fe40000004100 */
[----:B------:R-:W-:-:S03]  /*18f0*/  HADD2.F32 R16, -RZ, R17.H1_H1 ;  /* 0x30000011ff107230 */ /* 0x000fc60000004100 */
        /* <DEDUP_REMOVED lines=10> */
[----:B------:R-:W-:-:S04]  /*19a0*/  FFMA R62, R60, R60, R63 ;  /* 0x0000003c3c3e7223 */ /* 0x000fc8000000003f */
[----:B------:R-:W-:-:S04]  /*19b0*/  FFMA R62, R19, R19, R62 ;  /* 0x00000013133e7223 */ /* 0x000fc8000000003e */
[----:B------:R-:W-:-:S05]  /*19c0*/  FFMA R63, R61, R61, R62 ;  /* 0x0000003d3d3f7223 */ /* 0x000fca000000003e */
[----:B------:R-:W0:Y:S02]  /*19d0*/  SHFL.BFLY PT, R62, R63, 0x8, 0x1f ;  /* 0x0d001f003f3e7f89 */ /* 0x000e2400000e0000 */
[----:B0-----:R-:W-:-:S05]  /*19e0*/  FADD R64, R63, R62 ;  /* 0x0000003e3f407221 */ /* 0x001fca0000000000 */
[----:B------:R-:W0:Y:S02]  /*19f0*/  SHFL.BFLY PT, R65, R64, 0x4, 0x1f ;  /* 0x0c801f0040417f89 */ /* 0x000e2400000e0000 */
[----:B0-----:R-:W-:-:S05]  /*1a00*/  FADD R65, R64, R65 ;  /* 0x0000004140417221 */ /* 0x001fca0000000000 */
[----:B------:R-:W0:Y:S02]  /*1a10*/  SHFL.BFLY PT, R62, R65, 0x2, 0x1f ;  /* 0x0c401f00413e7f89 */ /* 0x000e2400000e0000 */
[----:B0-----:R-:W-:-:S05]  /*1a20*/  FADD R66, R65, R62 ;  /* 0x0000003e41427221 */ /* 0x001fca0000000000 */
[----:B------:R-:W0:Y:S02]  /*1a30*/  SHFL.BFLY PT, R67, R66, 0x1, 0x1f ;  /* 0x0c201f0042437f89 */ /* 0x000e2400000e0000 */
[----:B0-----:R-:W-:-:S04]  /*1a40*/  FADD R67, R66, R67 ;  /* 0x0000004342437221 */ /* 0x001fc80000000000 */
[----:B------:R-:W-:-:S04]  /*1a50*/  FADD R67, R67, c[0x0][0x178] ;  /* 0x00005e0043437621 */ /* 0x000fc80000000000 */
[----:B------:R-:W0:Y:S01]  /*1a60*/  MUFU.SQRT R64, R67 ;  /* 0x0000004300407308 */ /* 0x000e220000002000 */
[----:B------:R-:W-:Y:S02]  /*1a70*/  SHF.R.U32.HI R62, RZ, 0x4, R0 ;  /* 0x00000004ff3e7819 */ /* 0x000fe40000011600 */
[C---:B0-----:R-:W-:Y:S02]  /*1a80*/  FSETP.GT.AND P5, PT, R64.reuse, 8.50705917302346158658e+37, PT ;  /* 0x7e8000004000780b */ /* 0x041fe40003fa4000 */
[----:B------:R-:W-:Y:S02]  /*1a90*/  FSETP.GEU.AND P6, PT, R64, 1.175494350822287508e-38, PT ;  /* 0x008000004000780b */ /* 0x000fe40003fce000 */
[----:B------:R-:W-:-:S09]  /*1aa0*/  SGXT.U32 R62, R62, 0x2 ;  /* 0x000000023e3e781a */ /* 0x000fd20000000000 */
[----:B------:R-:W-:Y:S01]  /*1ab0*/  @P5 FMUL R64, R64, 0.25 ;  /* 0x3e80000040405820 */ /* 0x000fe20000400000 */
[----:B------:R0:W-:Y:S03]  /*1ac0*/  STS [R62.X4+0x10], R32 ;  /* 0x000010203e007388 */ /* 0x0001e60000004800 */
[----:B------:R-:W-:Y:S01]  /*1ad0*/  @!P6 FMUL R64, R64, 16777216 ;  /* 0x4b8000004040e820 */ /* 0x000fe20000400000 */
[----:B------:R1:W-:Y:S01]  /*1ae0*/  STS [R62.X4], R49 ;  /* 0x000000313e007388 */ /* 0x0003e20000004800 */
[-C--:B0-----:R-:W-:Y:S02]  /*1af0*/  FMUL R32, R29, R55.reuse ;  /* 0x000000371d207220 */ /* 0x081fe40000400000 */
[----:B------:R-:W0:Y:S01]  /*1b00*/  MUFU.RCP R29, R64 ;  /* 0x00000040001d7308 */ /* 0x000e220000001000 */
[-C--:B-1----:R-:W-:Y:S01]  /*1b10*/  FMUL R49, R40, R55.reuse ;  /* 0x0000003728317220 */ /* 0x082fe20000400000 */
[-C--:B------:R-:W-:Y:S01]  /*1b20*/  FMUL R40, R30, R55.reuse ;  /* 0x000000371e287220 */ /* 0x080fe20000400000 */
[----:B------:R-:W-:Y:S01]  /*1b30*/  FSEL R30, R48, 1, P5 ;  /* 0x3f800000301e7808 */ /* 0x000fe20002800000 */
[----:B------:R0:W-:Y:S04]  /*1b40*/  STS [R62.X4+0x20], R31 ;  /* 0x0000201f3e007388 */ /* 0x0001e80000004800 */
[----:B------:R-:W-:Y:S01]  /*1b50*/  @!P6 FMUL R30, R30, 16777216 ;  /* 0x4b8000001e1ee820 */ /* 0x000fe20000400000 */
[-C--:B------:R-:W-:Y:S01]  /*1b60*/  FMUL R28, R28, R55.reuse ;  /* 0x000000371c1c7220 */ /* 0x080fe20000400000 */
[-C--:B------:R-:W-:Y:S01]  /*1b70*/  FMUL R33, R33, R55.reuse ;  /* 0x0000003721217220 */ /* 0x080fe20000400000 */
[-C--:B------:R-:W-:Y:S01]  /*1b80*/  FMUL R34, R34, R55.reuse ;  /* 0x0000003722227220 */ /* 0x080fe20000400000 */
[-C--:B------:R-:W-:Y:S01]  /*1b90*/  FMUL R35, R35, R55.reuse ;  /* 0x0000003723237220 */ /* 0x080fe20000400000 */
[----:B------:R-:W-:Y:S01]  /*1ba0*/  FMUL R63, R42, R55 ;  /* 0x000000372a3f7220 */ /* 0x000fe20000400000 */
[----:B0-----:R-:W-:Y:S01]  /*1bb0*/  FMUL R31, R29, R30 ;  /* 0x0000001e1d1f7220 */ /* 0x001fe20000400000 */
[----:B------:R-:W-:Y:S01]  /*1bc0*/  F2FP.PACK_AB R30, R49, R32 ;  /* 0x00000020311e723e */ /* 0x000fe200000000ff */
[-C--:B------:R-:W-:Y:S01]  /*1bd0*/  FMUL R42, R41, R56.reuse ;  /* 0x00000038292a7220 */ /* 0x080fe20000400000 */
[----:B------:R-:W-:Y:S01]  /*1be0*/  IADD3 R32, P6, R11, c[0x0][0x168], RZ ;  /* 0x00005a000b207a10 */ /* 0x000fe20007fde0ff */
[-C--:B------:R-:W-:Y:S01]  /*1bf0*/  FMUL R12, R12, R56.reuse ;  /* 0x000000380c0c7220 */ /* 0x080fe20000400000 */
[-C--:B------:R-:W-:Y:S01]  /*1c00*/  FMUL R41, R50, R56.reuse ;  /* 0x0000003832297220 */ /* 0x080fe20000400000 */
[-C--:B------:R-:W-:Y:S01]  /*1c10*/  FMUL R43, R43, R56.reuse ;  /* 0x000000382b2b7220 */ /* 0x080fe20000400000 */
[-C--:B------:R-:W-:Y:S01]  /*1c20*/  FMUL R13, R13, R56.reuse ;  /* 0x000000380d0d7220 */ /* 0x080fe20000400000 */
[-C--:B------:R-:W-:Y:S01]  /*1c30*/  FMUL R48, R51, R56.reuse ;  /* 0x0000003833307220 */ /* 0x080fe20000400000 */
[-C--:B------:R-:W-:Y:S01]  /*1c40*/  FMUL R14, R14, R56.reuse ;  /* 0x000000380e0e7220 */ /* 0x080fe20000400000 */
[----:B------:R-:W-:Y:S01]  /*1c50*/  FMUL R15, R15, R56 ;  /* 0x000000380f0f7220 */ /* 0x000fe20000400000 */
[-C--:B------:R-:W-:Y:S01]  /*1c60*/  FMUL R47, R47, R57.reuse ;  /* 0x000000392f2f7220 */ /* 0x080fe20000400000 */
[-C--:B------:R-:W-:Y:S01]  /*1c70*/  FMUL R50, R45, R57.reuse ;  /* 0x000000392d327220 */ /* 0x080fe20000400000 */
[----:B------:R-:W-:Y:S01]  /*1c80*/  F2FP.PACK_AB R28, R33, R28 ;  /* 0x0000001c211c723e */ /* 0x000fe200000000ff */
[-C--:B------:R-:W-:Y:S01]  /*1c90*/  FMUL R36, R36, R57.reuse ;  /* 0x0000003924247220 */ /* 0x080fe20000400000 */
[----:B------:R-:W-:Y:S01]  /*1ca0*/  F2FP.PACK_AB R29, R35, R34 ;  /* 0x00000022231d723e */ /* 0x000fe200000000ff */
[-C--:B------:R-:W-:Y:S01]  /*1cb0*/  FMUL R45, R52, R57.reuse ;  /* 0x00000039342d7220 */ /* 0x080fe20000400000 */
[-C--:B------:R-:W-:Y:S01]  /*1cc0*/  FMUL R37, R37, R57.reuse ;  /* 0x0000003925257220 */ /* 0x080fe20000400000 */
[-C--:B------:R-:W-:Y:S01]  /*1cd0*/  FMUL R38, R38, R57.reuse ;  /* 0x0000003926267220 */ /* 0x080fe20000400000 */
[-C--:B------:R-:W-:Y:S01]  /*1ce0*/  FMUL R24, R24, R57.reuse ;  /* 0x0000003918187220 */ /* 0x080fe20000400000 */
[----:B------:R-:W-:Y:S01]  /*1cf0*/  FMUL R39, R39, R57 ;  /* 0x0000003927277220 */ /* 0x000fe20000400000 */
[----:B------:R-:W-:Y:S01]  /*1d00*/  IADD3 R34, P5, R8, c[0x0][0x168], RZ ;  /* 0x00005a0008227a10 */ /* 0x000fe20007fbe0ff */
[----:B------:R0:W-:Y:S01]  /*1d10*/  STS [R62.X4+0x30], R55 ;  /* 0x000030373e007388 */ /* 0x0001e20000004800 */
[----:B------:R-:W-:Y:S01]  /*1d20*/  IADD3.X R33, R44, c[0x0][0x16c], RZ, P6, !PT ;  /* 0x00005b002c217a10 */ /* 0x000fe200037fe4ff */
[----:B------:R-:W-:Y:S01]  /*1d30*/  FMUL R52, R53, R54 ;  /* 0x0000003635347220 */ /* 0x000fe20000400000 */
[----:B------:R-:W-:Y:S01]  /*1d40*/  IADD3 R46, P6, R46, c[0x0][0x168], RZ ;  /* 0x00005a002e2e7a10 */ /* 0x000fe20007fde0ff */
[----:B------:R1:W-:Y:S01]  /*1d50*/  STS [R62.X4+0x40], R56 ;  /* 0x000040383e007388 */ /* 0x0003e20000004800 */
[-C--:B------:R-:W-:Y:S01]  /*1d60*/  FMUL R58, R58, R31.reuse ;  /* 0x0000001f3a3a7220 */ /* 0x080fe20000400000 */
[-C--:B------:R-:W-:Y:S01]  /*1d70*/  FMUL R59, R59, R31.reuse ;  /* 0x0000001f3b3b7220 */ /* 0x080fe20000400000 */
[-C--:B------:R-:W-:Y:S01]  /*1d80*/  FMUL R51, R17, R31.reuse ;  /* 0x0000001f11337220 */ /* 0x080fe20000400000 */
[----:B------:R2:W-:Y:S01]  /*1d90*/  STS [R62.X4+0x70], R31 ;  /* 0x0000701f3e007388 */ /* 0x0005e20000004800 */
[-C--:B------:R-:W-:Y:S01]  /*1da0*/  FMUL R53, R18, R31.reuse ;  /* 0x0000001f12357220 */ /* 0x080fe20000400000 */
[-C--:B------:R-:W-:Y:S01]  /*1db0*/  FMUL R60, R60, R31.reuse ;  /* 0x0000001f3c3c7220 */ /* 0x080fe20000400000 */
[-C--:B0-----:R-:W-:Y:S01]  /*1dc0*/  FMUL R55, R19, R31.reuse ;  /* 0x0000001f13377220 */ /* 0x081fe20000400000 */
[-C--:B------:R-:W-:Y:S01]  /*1dd0*/  FMUL R64, R61, R31.reuse ;  /* 0x0000001f3d407220 */ /* 0x080fe20000400000 */
[----:B------:R-:W-:Y:S01]  /*1de0*/  F2FP.PACK_AB R17, R41, R12 ;  /* 0x0000000c2911723e */ /* 0x000fe200000000ff */
[----:B-1----:R-:W-:Y:S01]  /*1df0*/  FMUL R56, R16, R31 ;  /* 0x0000001f10387220 */ /* 0x002fe20000400000 */
[----:B------:R-:W-:-:S02]  /*1e00*/  F2FP.PACK_AB R16, R42, R43 ;  /* 0x0000002b2a10723e */ /* 0x000fc400000000ff */
[----:B------:R-:W-:Y:S02]  /*1e10*/  F2FP.PACK_AB R18, R48, R13 ;  /* 0x0000000d3012723e */ /* 0x000fe400000000ff */
[----:B--2---:R-:W-:Y:S02]  /*1e20*/  F2FP.PACK_AB R31, R63, R40 ;  /* 0x000000283f1f723e */ /* 0x004fe400000000ff */
[----:B------:R-:W-:Y:S02]  /*1e30*/  F2FP.PACK_AB R19, R15, R14 ;  /* 0x0000000e0f13723e */ /* 0x000fe400000000ff */
[----:B------:R-:W-:Y:S02]  /*1e40*/  F2FP.PACK_AB R12, R50, R47 ;  /* 0x0000002f320c723e */ /* 0x000fe400000000ff */
[----:B------:R-:W-:Y:S02]  /*1e50*/  IADD3.X R35, R9, c[0x0][0x16c], RZ, P5, !PT ;  /* 0x00005b0009237a10 */ /* 0x000fe40002ffe4ff */
[----:B------:R-:W-:-:S02]  /*1e60*/  F2FP.PACK_AB R13, R45, R36 ;  /* 0x000000242d0d723e */ /* 0x000fc400000000ff */
[----:B------:R-:W-:Y:S02]  /*1e70*/  F2FP.PACK_AB R14, R38, R37 ;  /* 0x00000025260e723e */ /* 0x000fe400000000ff */
[----:B------:R-:W-:Y:S02]  /*1e80*/  F2FP.PACK_AB R15, R39, R24 ;  /* 0x00000018270f723e */ /* 0x000fe400000000ff */
[----:B------:R-:W-:Y:S01]  /*1e90*/  IADD3.X R47, R10, c[0x0][0x16c], RZ, P6, !PT ;  /* 0x00005b000a2f7a10 */ /* 0x000fe200037fe4ff */
[-C--:B------:R-:W-:Y:S01]  /*1ea0*/  FMUL R20, R20, R54.reuse ;  /* 0x0000003614147220 */ /* 0x080fe20000400000 */
[-C--:B------:R-:W-:Y:S01]  /*1eb0*/  FMUL R25, R25, R54.reuse ;  /* 0x0000003619197220 */ /* 0x080fe20000400000 */
[----:B------:R-:W-:Y:S01]  /*1ec0*/  @!P4 STG.E.128 [R32.64], R28 ;  /* 0x0000001c2000c986 */ /* 0x000fe2000c101d04 */
[-C--:B------:R-:W-:Y:S01]  /*1ed0*/  FMUL R26, R26, R54.reuse ;  /* 0x000000361a1a7220 */ /* 0x080fe20000400000 */
[-C--:B------:R-:W-:Y:S01]  /*1ee0*/  FMUL R27, R27, R54.reuse ;  /* 0x000000361b1b7220 */ /* 0x080fe20000400000 */
[-C--:B------:R-:W-:Y:S01]  /*1ef0*/  FMUL R21, R21, R54.reuse ;  /* 0x0000003615157220 */ /* 0x080fe20000400000 */
[----:B------:R0:W-:Y:S01]  /*1f00*/  @!P3 STG.E.128 [R34.64], R16 ;  /* 0x000000102200b986 */ /* 0x0001e2000c101d04 */
[-C--:B------:R-:W-:Y:S01]  /*1f10*/  FMUL R22, R22, R54.reuse ;  /* 0x0000003616167220 */ /* 0x080fe20000400000 */
[----:B------:R-:W-:-:S02]  /*1f20*/  FMUL R23, R23, R54 ;  /* 0x0000003617177220 */ /* 0x000fc40000400000 */
[----:B------:R-:W-:Y:S01]  /*1f30*/  @!P2 STG.E.128 [R46.64], R12 ;  /* 0x0000000c2e00a986 */ /* 0x000fe2000c101d04 */
[----:B------:R-:W-:Y:S02]  /*1f40*/  IADD3 R4, P2, R4, c[0x0][0x168], RZ ;  /* 0x00005a0004047a10 */ /* 0x000fe40007f5e0ff */
[----:B------:R-:W-:Y:S02]  /*1f50*/  F2FP.PACK_AB R8, R25, R20 ;  /* 0x000000141908723e */ /* 0x000fe400000000ff */
[----:B------:R-:W-:Y:S02]  /*1f60*/  LOP3.LUT R25, R5, 0x1f, R0, 0xf8, !PT ;  /* 0x0000001f05197812 */ /* 0x000fe400078ef800 */
[----:B------:R-:W-:Y:S02]  /*1f70*/  F2FP.PACK_AB R9, R27, R26 ;  /* 0x0000001a1b09723e */ /* 0x000fe400000000ff */
[----:B------:R-:W-:Y:S02]  /*1f80*/  F2FP.PACK_AB R10, R52, R21 ;  /* 0x00000015340a723e */ /* 0x000fe400000000ff */
[----:B------:R-:W-:-:S02]  /*1f90*/  F2FP.PACK_AB R11, R23, R22 ;  /* 0x00000016170b723e */ /* 0x000fc400000000ff */
[----:B------:R-:W-:Y:S02]  /*1fa0*/  IADD3.X R5, R6, c[0x0][0x16c], RZ, P2, !PT ;  /* 0x00005b0006057a10 */ /* 0x000fe400017fe4ff */
[----:B------:R-:W-:Y:S02]  /*1fb0*/  LOP3.LUT P2, RZ, R0, 0x20, RZ, 0xc0, !PT ;  /* 0x0000002000ff7812 */ /* 0x000fe4000784c0ff */
[----:B------:R-:W-:Y:S01]  /*1fc0*/  ISETP.LT.U32.AND P3, PT, R25, 0x1230, PT ;  /* 0x000012301900780c */ /* 0x000fe20003f61070 */
[----:B------:R-:W-:Y:S01]  /*1fd0*/  @!P1 STG.E.128 [R4.64], R8 ;  /* 0x0000000804009986 */ /* 0x000fe2000c101d04 */
[----:B0-----:R-:W-:Y:S02]  /*1fe0*/  IADD3 R16, P4, R3, c[0x0][0x168], RZ ;  /* 0x00005a0003107a10 */ /* 0x001fe40007f9e0ff */
[----:B------:R-:W-:Y:S02]  /*1ff0*/  ISETP.LT.U32.AND.EX P1, PT, R2, RZ, !P2, P3 ;  /* 0x000000ff0200720c */ /* 0x000fe40005721130 */
[----:B------:R-:W-:-:S02]  /*2000*/  F2FP.PACK_AB R20, R59, R58 ;  /* 0x0000003a3b14723e */ /* 0x000fc400000000ff */
[----:B------:R-:W-:Y:S02]  /*2010*/  F2FP.PACK_AB R21, R56, R51 ;  /* 0x000000333815723e */ /* 0x000fe400000000ff */
[----:B------:R-:W-:Y:S02]  /*2020*/  F2FP.PACK_AB R22, R60, R53 ;  /* 0x000000353c16723e */ /* 0x000fe400000000ff */
[----:B------:R-:W-:Y:S02]  /*2030*/  IADD3.X R17, R7, c[0x0][0x16c], RZ, P4, !PT ;  /* 0x00005b0007117a10 */ /* 0x000fe400027fe4ff */
[----:B------:R-:W-:Y:S01]  /*2040*/  F2FP.PACK_AB R23, R64, R55 ;  /* 0x000000374017723e */ /* 0x000fe200000000ff */
[----:B------:R-:W-:Y:S04]  /*2050*/  STS [R62.X4+0x50], R57 ;  /* 0x000050393e007388 */ /* 0x000fe80000004800 */
[----:B------:R-:W-:Y:S04]  /*2060*/  STS [R62.X4+0x60], R54 ;  /* 0x000060363e007388 */ /* 0x000fe80000004800 */
[----:B------:R-:W-:Y:S04]  /*2070*/  @!P0 STG.E.128 [R16.64], R20 ;  /* 0x0000001410008986 */ /* 0x000fe8000c101d04 */
[----:B------:R-:W-:Y:S06]  /*2080*/  BAR.SYNC 0x0 ;  /* 0x0000000000007b1d */ /* 0x000fec0000000000 */
[----:B------:R-:W-:Y:S05]  /*2090*/  @!P1 EXIT ;  /* 0x000000000000994d */ /* 0x000fea0003800000 */
[----:B------:R-:W-:Y:S02]  /*20a0*/  LOP3.LUT R0, R0, 0x1f, RZ, 0xc0, !PT ;  /* 0x0000001f00007812 */ /* 0x000fe400078ec0ff */
[----:B------:R-:W-:-:S03]  /*20b0*/  LEA R4, P0, R25, c[0x0][0x170], 0x2 ;  /* 0x00005c0019047a11 */ /* 0x000fc600078010ff */
[----:B------:R-:W0:Y:S01]  /*20c0*/  LDS R3, [R0.X4] ;  /* 0x0000000000037984 */ /* 0x000e220000004800 */
[----:B------:R-:W-:-:S05]  /*20d0*/  LEA.HI.X R5, R25, c[0x0][0x174], R2, 0x2, P0 ;  /* 0x00005d0019057a11 */ /* 0x000fca00000f1402 */
[----:B0-----:R-:W-:Y:S01]  /*20e0*/  STG.E [R4.64], R3 ;  /* 0x0000000304007986 */ /* 0x001fe2000c101904 */
[----:B------:R-:W-:Y:S05]  /*20f0*/  EXIT ;  /* 0x000000000000794d */ /* 0x000fea0003800000 */
.L_x_0:
[----:B------:R-:W-:-:S00]  /*2100*/  BRA `(.L_x_0) ;  /* 0xfffffff000007947 */ /* 0x000fc0000383ffff */
[----:B------:R-:W-:-:S00]  /*2110*/  NOP ;  /* 0x0000000000007918 */ /* 0x000fc00000000000 */
        /* <DEDUP_REMOVED lines=14> */
.L_x_1:


//--------------------- .nv.global.init           --------------------------
	.section	.nv.global.init,"aw",@progbits
.nv.global.init:
	.type		_$_str,@object
	.size		_$_str,(_$_str_$_2 - _$_str)
_$_str:
        /*0000*/ 	.byte	0x5f, 0x5f, 0x43, 0x55, 0x44, 0x41, 0x5f, 0x46, 0x54, 0x5a, 0x00
	.type		_$_str_$_2,@object
	.size		_$_str_$_2,(.L_1 - _$_str_$_2)
_$_str_$_2:
        /*000b*/ 	.byte	0x5f, 0x5f, 0x43, 0x55, 0x44, 0x41, 0x5f, 0x50, 0x52, 0x45, 0x43, 0x5f, 0x53, 0x51, 0x52, 0x54
        /*001b*/ 	.byte	0x00
.L_1:


//--------------------- .nv.shared.l2norm_fwd_kernel --------------------------
	.section	.nv.shared.l2norm_fwd_kernel,"aw",@nobits
	.align	16
